def matmul_kernel(
    a_ptr,
    b_ptr,
    c_ptr,
    M,
    N,
    K,
    stride_am,
    stride_ak,
    stride_bk,
    stride_bn,
    stride_cm,
    stride_cn,
    BLOCK_M: tl.constexpr,
    BLOCK_N: tl.constexpr,
    BLOCK_K: tl.constexpr,
    GROUP_M: tl.constexpr,
):
    pid = tl.program_id(axis=0)
    num_pid_m = tl.cdiv(M, BLOCK_M)
    num_pid_n = tl.cdiv(N, BLOCK_N)
    num_pid_in_group = GROUP_M * num_pid_n
    group_id = pid // num_pid_in_group
    first_pid_m = group_id * GROUP_M
    group_size_m = min(num_pid_m - first_pid_m, GROUP_M)
    pid_m = first_pid_m + ((pid % num_pid_in_group) % group_size_m)
    pid_n = (pid % num_pid_in_group) // group_size_m

    offs_am = (pid_m * BLOCK_M + tl.arange(0, BLOCK_M)) % M
    offs_bn = (pid_n * BLOCK_N + tl.arange(0, BLOCK_N)) % N
    offs_k = tl.arange(0, BLOCK_K)
    a_ptrs = a_ptr + offs_am[:, None] * stride_am + offs_k[None, :] * stride_ak
    b_ptrs = b_ptr + offs_k[:, None] * stride_bk + offs_bn[None, :] * stride_bn

    acc = tl.zeros((BLOCK_M, BLOCK_N), dtype=tl.float32)
    for kk in range(0, tl.cdiv(K, BLOCK_K)):
        a = tl.load(a_ptrs, mask=offs_k[None, :] < K - kk * BLOCK_K, other=0.0)
        b = tl.load(b_ptrs, mask=offs_k[:, None] < K - kk * BLOCK_K, other=0.0)
        acc = tl.dot(a, b, acc)
        a_ptrs += BLOCK_K * stride_ak
        b_ptrs += BLOCK_K * stride_bk

    c = acc.to(c_ptr.dtype.element_ty)
    offs_cm = pid_m * BLOCK_M + tl.arange(0, BLOCK_M)
    offs_cn = pid_n * BLOCK_N + tl.arange(0, BLOCK_N)
    c_ptrs = c_ptr + offs_cm[:, None] * stride_cm + offs_cn[None, :] * stride_cn
    mask = (offs_cm[:, None] < M) & (offs_cn[None, :] < N)
    tl.store(c_ptrs, c, mask=mask)

# config = {"BLOCK_K": 64, "BLOCK_M": 16, "BLOCK_N": 128, "GROUP_M": 8, "arch": "sm_100", "dtype": "fp8e4m3", "num_ctas": 1, "num_stages": 2, "num_warps": 4}
# arch = sm_100


// ===== COMPILED SASS (sm_100a) =====

	.target	sm_100a

	.elftype	@"ET_EXEC"


//--------------------- .note.nv.tkinfo           --------------------------
	.section	.note.nv.tkinfo,"",@"SHT_NOTE"
	.sectionflags	@"SHF_NOTE_NV_TKINFO"
	.tkinfo
        /*0018*/ 	.word	0x00000081
        /*0030*/ 	.string	""
        /*0030*/ 	.string	"ptxas-blackwell"
        /*0030*/ 	.string	"Cuda compilation tools, release 12.9, V12.9.86"
        /*0030*/ 	.string	"Build cuda_12.9.r12.9/compiler.36037853_0"
        /*0030*/ 	.string	"-v  -suppress-debug-info  -lineinfo  -arch sm_100a "



//--------------------- .note.nv.cuver            --------------------------
	.section	.note.nv.cuver,"",@"SHT_NOTE"
	.sectionflags	@"SHF_NOTE_NV_CUVER"
        /*0018*/ 	.short	0x0001
        /*001a*/ 	.short	0x0064
        /*001c*/ 	.short	0x0001
        /*001e*/ 	.short	0x0000
        /*0020*/ 	.short	0x0001
        /*0022*/ 	.short	0x0000


//--------------------- .nv.info                  --------------------------
	.section	.nv.info,"",@"SHT_CUDA_INFO"
	.align	4


	//----- nvinfo : EIATTR_REGCOUNT
	.align		4
        /*0000*/ 	.byte	0x04, 0x2f
        /*0002*/ 	.short	(.L_1 - .L_0)
	.align		4
.L_0:
        /*0004*/ 	.word	index@(matmul_kernel)
        /*0008*/ 	.word	0x000000ff


	//----- nvinfo : EIATTR_FRAME_SIZE
	.align		4
.L_1:
        /*000c*/ 	.byte	0x04, 0x11
        /*000e*/ 	.short	(.L_3 - .L_2)
	.align		4
.L_2:
        /*0010*/ 	.word	index@(matmul_kernel)
        /*0014*/ 	.word	0x00000020


	//----- nvinfo : EIATTR_MIN_STACK_SIZE
	.align		4
.L_3:
        /*0018*/ 	.byte	0x04, 0x12
        /*001a*/ 	.short	(.L_5 - .L_4)
	.align		4
.L_4:
        /*001c*/ 	.word	index@(matmul_kernel)
        /*0020*/ 	.word	0x00000020
.L_5:


//--------------------- .nv.info.matmul_kernel    --------------------------
	.section	.nv.info.matmul_kernel,"",@"SHT_CUDA_INFO"
	.sectionflags	@""
	.align	4


	//----- nvinfo : EIATTR_CUDA_API_VERSION
	.align		4
        /*0000*/ 	.byte	0x04, 0x37
        /*0002*/ 	.short	(.L_7 - .L_6)
.L_6:
        /*0004*/ 	.word	0x00000081


	//----- nvinfo : EIATTR_KPARAM_INFO
	.align		4
.L_7:
        /*0008*/ 	.byte	0x04, 0x17
        /*000a*/ 	.short	(.L_9 - .L_8)
.L_8:
        /*000c*/ 	.word	0x00000000
        /*0010*/ 	.short	0x000d
        /*0012*/ 	.short	0x0048
        /*0014*/ 	.byte	0x00, 0xf4, 0x21, 0x00


	//----- nvinfo : EIATTR_KPARAM_INFO
	.align		4
.L_9:
        /*0018*/ 	.byte	0x04, 0x17
        /*001a*/ 	.short	(.L_11 - .L_10)
.L_10:
        /*001c*/ 	.word	0x00000000
        /*0020*/ 	.short	0x000c
        /*0022*/ 	.short	0x0040
        /*0024*/ 	.byte	0x00, 0xf4, 0x21, 0x00


	//----- nvinfo : EIATTR_KPARAM_INFO
	.align		4
.L_11:
        /*0028*/ 	.byte	0x04, 0x17
        /*002a*/ 	.short	(.L_13 - .L_12)
.L_12:
        /*002c*/ 	.word	0x00000000
        /*0030*/ 	.short	0x000b
        /*0032*/ 	.short	0x0038
        /*0034*/ 	.byte	0x00, 0xf0, 0x11, 0x00


	//----- nvinfo : EIATTR_KPARAM_INFO
	.align		4
.L_13:
        /*0038*/ 	.byte	0x04, 0x17
        /*003a*/ 	.short	(.L_15 - .L_14)
.L_14:
        /*003c*/ 	.word	0x00000000
        /*0040*/ 	.short	0x000a
        /*0042*/ 	.short	0x0034
        /*0044*/ 	.byte	0x00, 0xf0, 0x11, 0x00


	//----- nvinfo : EIATTR_KPARAM_INFO
	.align		4
.L_15:
        /*0048*/ 	.byte	0x04, 0x17
        /*004a*/ 	.short	(.L_17 - .L_16)
.L_16:
        /*004c*/ 	.word	0x00000000
        /*0050*/ 	.short	0x0009
        /*0052*/ 	.short	0x0030
        /*0054*/ 	.byte	0x00, 0xf0, 0x11, 0x00


	//----- nvinfo : EIATTR_KPARAM_INFO
	.align		4
.L_17:
        /*0058*/ 	.byte	0x04, 0x17
        /*005a*/ 	.short	(.L_19 - .L_18)
.L_18:
        /*005c*/ 	.word	0x00000000
        /*0060*/ 	.short	0x0008
        /*0062*/ 	.short	0x002c
        /*0064*/ 	.byte	0x00, 0xf0, 0x11, 0x00


	//----- nvinfo : EIATTR_KPARAM_INFO
	.align		4
.L_19:
        /*0068*/ 	.byte	0x04, 0x17
        /*006a*/ 	.short	(.L_21 - .L_20)
.L_20:
        /*006c*/ 	.word	0x00000000
        /*0070*/ 	.short	0x0007
        /*0072*/ 	.short	0x0028
        /*0074*/ 	.byte	0x00, 0xf0, 0x11, 0x00


	//----- nvinfo : EIATTR_KPARAM_INFO
	.align		4
.L_21:
        /*0078*/ 	.byte	0x04, 0x17
        /*007a*/ 	.short	(.L_23 - .L_22)
.L_22:
        /*007c*/ 	.word	0x00000000
        /*0080*/ 	.short	0x0006
        /*0082*/ 	.short	0x0024
        /*0084*/ 	.byte	0x00, 0xf0, 0x11, 0x00


	//----- nvinfo : EIATTR_KPARAM_INFO
	.align		4
.L_23:
        /*0088*/ 	.byte	0x04, 0x17
        /*008a*/ 	.short	(.L_25 - .L_24)
.L_24:
        /*008c*/ 	.word	0x00000000
        /*0090*/ 	.short	0x0005
        /*0092*/ 	.short	0x0020
        /*0094*/ 	.byte	0x00, 0xf0, 0x11, 0x00


	//----- nvinfo : EIATTR_KPARAM_INFO
	.align		4
.L_25:
        /*0098*/ 	.byte	0x04, 0x17
        /*009a*/ 	.short	(.L_27 - .L_26)
.L_26:
        /*009c*/ 	.word	0x00000000
        /*00a0*/ 	.short	0x0004
        /*00a2*/ 	.short	0x001c
        /*00a4*/ 	.byte	0x00, 0xf0, 0x11, 0x00


	//----- nvinfo : EIATTR_KPARAM_INFO
	.align		4
.L_27:
        /*00a8*/ 	.byte	0x04, 0x17
        /*00aa*/ 	.short	(.L_29 - .L_28)
.L_28:
        /*00ac*/ 	.word	0x00000000
        /*00b0*/ 	.short	0x0003
        /*00b2*/ 	.short	0x0018
        /*00b4*/ 	.byte	0x00, 0xf0, 0x11, 0x00


	//----- nvinfo : EIATTR_KPARAM_INFO
	.align		4
.L_29:
        /*00b8*/ 	.byte	0x04, 0x17
        /*00ba*/ 	.short	(.L_31 - .L_30)
.L_30:
        /*00bc*/ 	.word	0x00000000
        /*00c0*/ 	.short	0x0002
        /*00c2*/ 	.short	0x0010
        /*00c4*/ 	.byte	0x00, 0xf4, 0x21, 0x00


	//----- nvinfo : EIATTR_KPARAM_INFO
	.align		4
.L_31:
        /*00c8*/ 	.byte	0x04, 0x17
        /*00ca*/ 	.short	(.L_33 - .L_32)
.L_32:
        /*00cc*/ 	.word	0x00000000
        /*00d0*/ 	.short	0x0001
        /*00d2*/ 	.short	0x0008
        /*00d4*/ 	.byte	0x00, 0xf4, 0x21, 0x00


	//----- nvinfo : EIATTR_KPARAM_INFO
	.align		4
.L_33:
        /*00d8*/ 	.byte	0x04, 0x17
        /*00da*/ 	.short	(.L_35 - .L_34)
.L_34:
        /*00dc*/ 	.word	0x00000000
        /*00e0*/ 	.short	0x0000
        /*00e2*/ 	.short	0x0000
        /*00e4*/ 	.byte	0x00, 0xf4, 0x21, 0x00


	//----- nvinfo : EIATTR_SPARSE_MMA_MASK
	.align		4
.L_35:
        /*00e8*/ 	.byte	0x03, 0x50
        /*00ea*/ 	.short	0x0000


	//----- nvinfo : EIATTR_MAXREG_COUNT
	.align		4
        /*00ec*/ 	.byte	0x03, 0x1b
        /*00ee*/ 	.short	0x00ff


	//----- nvinfo : EIATTR_NUM_BARRIERS
	.align		4
        /*00f0*/ 	.byte	0x02, 0x4c
        /*00f2*/ 	.byte	0x01
	.zero		1


	//----- nvinfo : EIATTR_ANNOTATIONS
	.align		4
        /*00f4*/ 	.byte	0x04, 0x55
        /*00f6*/ 	.short	(.L_37 - .L_36)


	//   ....[0]....
.L_36:
        /*00f8*/ 	.word	0x00000001
        /*00fc*/ 	.byte	0x90, 0x05, 0x00, 0x00, 0x01, 0x00, 0x00, 0x00, 0xa0, 0x05, 0x00, 0x00, 0x01, 0x00, 0x00, 0x00
        /*010c*/ 	.byte	0x10, 0x06, 0x00, 0x00, 0x01, 0x00, 0x00, 0x00, 0x30, 0x36, 0x00, 0x00, 0x01, 0x00, 0x00, 0x00
        /*011c*/ 	.byte	0xe0, 0x3c, 0x00, 0x00, 0x01, 0x00, 0x00, 0x00, 0xc0, 0x3d, 0x00, 0x00, 0x01, 0x00, 0x00, 0x00
        /*012c*/ 	.byte	0x80, 0x3e, 0x00, 0x00, 0x01, 0x00, 0x00, 0x00, 0xc0, 0x3e, 0x00, 0x00, 0x01, 0x00, 0x00, 0x00
        /*013c*/ 	.byte	0x00, 0x3f, 0x00, 0x00, 0x01, 0x00, 0x00, 0x00, 0x20, 0x4c, 0x00, 0x00, 0x01, 0x00, 0x00, 0x00
        /*014c*/ 	.byte	0x40, 0x4c, 0x00, 0x00, 0x01, 0x00, 0x00, 0x00, 0x50, 0x4c, 0x00, 0x00, 0x01, 0x00, 0x00, 0x00
        /*015c*/ 	.byte	0x70, 0x4c, 0x00, 0x00, 0x01, 0x00, 0x00, 0x00, 0xe0, 0x4c, 0x00, 0x00, 0x01, 0x00, 0x00, 0x00
        /*016c*/ 	.byte	0xe0, 0x76, 0x00, 0x00, 0x01, 0x00, 0x00, 0x00, 0x20, 0x77, 0x00, 0x00, 0x01, 0x00, 0x00, 0x00
        /*017c*/ 	.byte	0x50, 0x77, 0x00, 0x00


	//----- nvinfo : EIATTR_VRC_CTA_INIT_COUNT
	.align		4
.L_37:
        /*0180*/ 	.byte	0x02, 0x4a
	.zero		1
	.zero		1


	//----- nvinfo : EIATTR_EXIT_INSTR_OFFSETS
	.align		4
        /*0184*/ 	.byte	0x04, 0x1c
        /*0186*/ 	.short	(.L_39 - .L_38)


	//   ....[0]....
.L_38:
        /*0188*/ 	.word	0x00008310


	//   ....[1]....
        /*018c*/ 	.word	0x00008330


	//----- nvinfo : EIATTR_REQNTID
	.align		4
.L_39:
        /*0190*/ 	.byte	0x04, 0x10
        /*0192*/ 	.short	(.L_41 - .L_40)
.L_40:
        /*0194*/ 	.word	0x00000080
        /*0198*/ 	.word	0x00000001
        /*019c*/ 	.word	0x00000001


	//----- nvinfo : EIATTR_CBANK_PARAM_SIZE
	.align		4
.L_41:
        /*01a0*/ 	.byte	0x03, 0x19
        /*01a2*/ 	.short	0x0050


	//----- nvinfo : EIATTR_PARAM_CBANK
	.align		4
        /*01a4*/ 	.byte	0x04, 0x0a
        /*01a6*/ 	.short	(.L_43 - .L_42)
	.align		4
.L_42:
        /*01a8*/ 	.word	index@(.nv.constant0.matmul_kernel)
        /*01ac*/ 	.short	0x0380
        /*01ae*/ 	.short	0x0050


	//----- nvinfo : EIATTR_SW_WAR
	.align		4
.L_43:
        /*01b0*/ 	.byte	0x04, 0x36
        /*01b2*/ 	.short	(.L_45 - .L_44)
.L_44:
        /*01b4*/ 	.word	0x00000008
.L_45:


//--------------------- .nv.compat                --------------------------
	.section	.nv.compat,"",@"SHT_CUDA_COMPAT_INFO"
	.align	4
        /*0000*/ 	.byte	0x02, 0x02, 0x02, 0x00, 0x02, 0x05, 0x05, 0x00, 0x02, 0x03, 0x00, 0x00, 0x02, 0x06, 0x01, 0x00


//--------------------- .nv.callgraph             --------------------------
	.section	.nv.callgraph,"",@"SHT_CUDA_CALLGRAPH"
	.align	4
	.sectionentsize	8
	.align		4
        /*0000*/ 	.word	0x00000000
	.align		4
        /*0004*/ 	.word	0xffffffff
	.align		4
        /*0008*/ 	.word	0x00000000
	.align		4
        /*000c*/ 	.word	0xfffffffe
	.align		4
        /*0010*/ 	.word	0x00000000
	.align		4
        /*0014*/ 	.word	0xfffffffd
	.align		4
        /*0018*/ 	.word	0x00000000
	.align		4
        /*001c*/ 	.word	0xfffffffc


//--------------------- .text.matmul_kernel       --------------------------
	.section	.text.matmul_kernel,"ax",@progbits
	.align	128
        .global         matmul_kernel
        .type           matmul_kernel,@function
        .size           matmul_kernel,(.L_x_4 - matmul_kernel)
        .other          matmul_kernel,@"STO_CUDA_ENTRY STV_DEFAULT"
matmul_kernel:
.text.matmul_kernel:
[----:B------:R-:W0:Y:S08]  /*0000*/  LDC R1, c[0x0][0x37c] ;  /* 0x0000df00ff017b82 */ /* 0x000e300000000800 */
[----:B------:R-:W1:Y:S01]  /*0010*/  LDC.64 R48, c[0x0][0x398] ;  /* 0x0000e600ff307b82 */ /* 0x000e620000000a00 */
[----:B------:R-:W2:Y:S01]  /*0020*/  S2R R5, SR_CTAID.X ;  /* 0x0000000000057919 */ /* 0x000ea20000002500 */
[----:B------:R-:W3:Y:S01]  /*0030*/  LDCU UR4, c[0x0][0x3a0] ;  /* 0x00007400ff0477ac */ /* 0x000ee20008000800 */
[----:B0-----:R-:W-:Y:S01]  /*0040*/  VIADD R1, R1, 0xffffffe0 ;  /* 0xffffffe001017836 */ /* 0x001fe20000000000 */
[----:B------:R-:W0:Y:S01]  /*0050*/  S2R R59, SR_TID.X ;  /* 0x00000000003b7919 */ /* 0x000e220000002100 */
[----:B------:R-:W4:Y:S01]  /*0060*/  LDCU.64 UR10, c[0x0][0x358] ;  /* 0x00006b00ff0a77ac */ /* 0x000f220008000a00 */
[----:B------:R-:W0:Y:S01]  /*0070*/  LDCU UR8, c[0x0][0x3a0] ;  /* 0x00007400ff0877ac */ /* 0x000e220008000800 */
[----:B---3--:R-:W-:Y:S01]  /*0080*/  UIADD3 UR4, UPT, UPT, UR4, 0x3f, URZ ;  /* 0x0000003f04047890 */ /* 0x008fe2000fffe0ff */
[----:B-1----:R-:W-:-:S03]  /*0090*/  VIADD R0, R49, 0x7f ;  /* 0x0000007f31007836 */ /* 0x002fc60000000000 */
[----:B------:R-:W-:Y:S02]  /*00a0*/  UISETP.GT.AND UP0, UPT, UR4, 0x3f, UPT ;  /* 0x0000003f0400788c */ /* 0x000fe4000bf04270 */
[----:B------:R-:W-:-:S04]  /*00b0*/  SHF.R.S32.HI R3, RZ, 0x1f, R0 ;  /* 0x0000001fff037819 */ /* 0x000fc80000011400 */
[----:B------:R-:W-:Y:S02]  /*00c0*/  LEA.HI R3, R3, R0, RZ, 0x7 ;  /* 0x0000000003037211 */ /* 0x000fe400078f38ff */
[----:B--2---:R-:W-:Y:S02]  /*00d0*/  IABS R8, R5 ;  /* 0x0000000500087213 */ /* 0x004fe40000000000 */
[----:B------:R-:W-:Y:S02]  /*00e0*/  SHF.R.S32.HI R3, RZ, 0x7, R3 ;  /* 0x00000007ff037819 */ /* 0x000fe40000011403 */
[----:B0-----:R-:W-:Y:S02]  /*00f0*/  SHF.R.U32.HI R55, RZ, 0x4, R59 ;  /* 0x00000004ff377819 */ /* 0x001fe4000001163b */
[----:B------:R-:W-:Y:S01]  /*0100*/  LEA.HI R58, R59, 0x38, RZ, 0x1c ;  /* 0x000000383b3a7811 */ /* 0x000fe200078fe0ff */
[----:B------:R-:W-:Y:S01]  /*0110*/  IMAD.SHL.U32 R4, R3, 0x8, RZ ;  /* 0x0000000803047824 */ /* 0x000fe200078e00ff */
[----:B------:R-:W-:-:S04]  /*0120*/  SGXT.U32 R55, R55, 0x3 ;  /* 0x000000033737781a */ /* 0x000fc80000000000 */
[-C--:B------:R-:W-:Y:S02]  /*0130*/  IABS R7, R4.reuse ;  /* 0x0000000400077213 */ /* 0x080fe40000000000 */
[----:B------:R-:W-:Y:S02]  /*0140*/  IABS R10, R4 ;  /* 0x00000004000a7213 */ /* 0x000fe40000000000 */
[----:B------:R-:W0:Y:S01]  /*0150*/  I2F.RP R0, R7 ;  /* 0x0000000700007306 */ /* 0x000e220000209400 */
[C---:B------:R-:W-:Y:S02]  /*0160*/  LOP3.LUT R249, R55.reuse, 0x8, RZ, 0xfc, !PT ;  /* 0x0000000837f97812 */ /* 0x040fe400078efcff */
[C---:B------:R-:W-:Y:S02]  /*0170*/  LOP3.LUT R52, R55.reuse, 0x10, RZ, 0xfc, !PT ;  /* 0x0000001037347812 */ /* 0x040fe400078efcff */
[C---:B------:R-:W-:Y:S02]  /*0180*/  LOP3.LUT R53, R55.reuse, 0x18, RZ, 0xfc, !PT ;  /* 0x0000001837357812 */ /* 0x040fe400078efcff */
[----:B------:R-:W-:-:S02]  /*0190*/  LOP3.LUT R54, R55, 0x20, RZ, 0xfc, !PT ;  /* 0x0000002037367812 */ /* 0x000fc400078efcff */
[C---:B------:R-:W-:Y:S02]  /*01a0*/  LOP3.LUT R56, R55.reuse, 0x28, RZ, 0xfc, !PT ;  /* 0x0000002837387812 */ /* 0x040fe400078efcff */
[----:B------:R-:W-:Y:S01]  /*01b0*/  LOP3.LUT R57, R55, 0x30, RZ, 0xfc, !PT ;  /* 0x0000003037397812 */ /* 0x000fe200078efcff */
[----:B0-----:R-:W0:Y:S02]  /*01c0*/  MUFU.RCP R0, R0 ;  /* 0x0000000000007308 */ /* 0x001e240000001000 */
[----:B0-----:R-:W-:Y:S02]  /*01d0*/  VIADD R2, R0, 0xffffffe ;  /* 0x0ffffffe00027836 */ /* 0x001fe40000000000 */
[----:B------:R-:W-:-:S04]  /*01e0*/  IMAD.MOV R0, RZ, RZ, -R10 ;  /* 0x000000ffff007224 */ /* 0x000fc800078e0a0a */
[----:B------:R0:W1:Y:S02]  /*01f0*/  F2I.FTZ.U32.TRUNC.NTZ R3, R2 ;  /* 0x0000000200037305 */ /* 0x000064000021f000 */
[----:B0-----:R-:W-:Y:S02]  /*0200*/  IMAD.MOV.U32 R2, RZ, RZ, RZ ;  /* 0x000000ffff027224 */ /* 0x001fe400078e00ff */
[----:B-1----:R-:W-:-:S04]  /*0210*/  IMAD.MOV R6, RZ, RZ, -R3 ;  /* 0x000000ffff067224 */ /* 0x002fc800078e0a03 */
[----:B------:R-:W-:Y:S02]  /*0220*/  IMAD R9, R6, R7, RZ ;  /* 0x0000000706097224 */ /* 0x000fe400078e02ff */
[----:B------:R-:W-:Y:S02]  /*0230*/  IMAD.MOV.U32 R6, RZ, RZ, R8 ;  /* 0x000000ffff067224 */ /* 0x000fe400078e0008 */
[----:B------:R-:W-:-:S06]  /*0240*/  IMAD.HI.U32 R3, R3, R9, R2 ;  /* 0x0000000903037227 */ /* 0x000fcc00078e0002 */
[----:B------:R-:W-:-:S04]  /*0250*/  IMAD.HI.U32 R3, R3, R6, RZ ;  /* 0x0000000603037227 */ /* 0x000fc800078e00ff */
[----:B------:R-:W-:-:S05]  /*0260*/  IMAD R0, R3, R0, R6 ;  /* 0x0000000003007224 */ /* 0x000fca00078e0206 */
[----:B------:R-:W-:-:S13]  /*0270*/  ISETP.GT.U32.AND P1, PT, R7, R0, PT ;  /* 0x000000000700720c */ /* 0x000fda0003f24070 */
[----:B------:R-:W-:Y:S02]  /*0280*/  @!P1 IMAD.IADD R0, R0, 0x1, -R7 ;  /* 0x0000000100009824 */ /* 0x000fe400078e0a07 */
[----:B------:R-:W-:Y:S01]  /*0290*/  @!P1 VIADD R3, R3, 0x1 ;  /* 0x0000000103039836 */ /* 0x000fe20000000000 */
[----:B------:R-:W-:Y:S02]  /*02a0*/  ISETP.NE.AND P1, PT, R4, RZ, PT ;  /* 0x000000ff0400720c */ /* 0x000fe40003f25270 */
[----:B------:R-:W-:Y:S02]  /*02b0*/  ISETP.GE.U32.AND P0, PT, R0, R7, PT ;  /* 0x000000070000720c */ /* 0x000fe40003f06070 */
[----:B------:R-:W-:-:S04]  /*02c0*/  LOP3.LUT R0, R5, R4, RZ, 0x3c, !PT ;  /* 0x0000000405007212 */ /* 0x000fc800078e3cff */
[----:B------:R-:W-:Y:S01]  /*02d0*/  ISETP.GE.AND P2, PT, R0, RZ, PT ;  /* 0x000000ff0000720c */ /* 0x000fe20003f46270 */
[----:B------:R-:W-:-:S06]  /*02e0*/  VIADD R0, R48, 0xf ;  /* 0x0000000f30007836 */ /* 0x000fcc0000000000 */
[----:B------:R-:W-:-:S04]  /*02f0*/  @P0 VIADD R3, R3, 0x1 ;  /* 0x0000000103030836 */ /* 0x000fc80000000000 */
[----:B------:R-:W-:Y:S01]  /*0300*/  IMAD.MOV.U32 R2, RZ, RZ, R3 ;  /* 0x000000ffff027224 */ /* 0x000fe200078e0003 */
[----:B------:R-:W-:-:S03]  /*0310*/  SHF.R.S32.HI R3, RZ, 0x1f, R0 ;  /* 0x0000001fff037819 */ /* 0x000fc60000011400 */
[----:B------:R-:W-:Y:S01]  /*0320*/  @!P2 IMAD.MOV R2, RZ, RZ, -R2 ;  /* 0x000000ffff02a224 */ /* 0x000fe200078e0a02 */
[----:B------:R-:W-:Y:S02]  /*0330*/  @!P1 LOP3.LUT R2, RZ, R4, RZ, 0x33, !PT ;  /* 0x00000004ff029212 */ /* 0x000fe400078e33ff */
[----:B------:R-:W-:-:S03]  /*0340*/  LEA.HI R3, R3, R0, RZ, 0x4 ;  /* 0x0000000003037211 */ /* 0x000fc600078f20ff */
[----:B------:R-:W-:Y:S02]  /*0350*/  IMAD.SHL.U32 R6, R2, 0x8, RZ ;  /* 0x0000000802067824 */ /* 0x000fe400078e00ff */
[----:B------:R-:W-:-:S03]  /*0360*/  IMAD.MOV R2, RZ, RZ, -R2 ;  /* 0x000000ffff027224 */ /* 0x000fc600078e0a02 */
[----:B------:R-:W-:Y:S01]  /*0370*/  LEA.HI.SX32 R3, R3, -R6, 0x1c ;  /* 0x8000000603037211 */ /* 0x000fe200078fe2ff */
[----:B------:R-:W-:-:S03]  /*0380*/  IMAD R4, R4, R2, R5 ;  /* 0x0000000204047224 */ /* 0x000fc600078e0205 */
[----:B------:R-:W-:Y:S02]  /*0390*/  VIMNMX R11, PT, PT, R3, 0x8, PT ;  /* 0x00000008030b7848 */ /* 0x000fe40003fe0100 */
[----:B------:R-:W-:Y:S02]  /*03a0*/  IABS R9, R4 ;  /* 0x0000000400097213 */ /* 0x000fe40000000000 */
[----:B------:R-:W-:-:S04]  /*03b0*/  IABS R7, R11 ;  /* 0x0000000b00077213 */ /* 0x000fc80000000000 */
[----:B------:R-:W0:Y:S08]  /*03c0*/  I2F.RP R0, R7 ;  /* 0x0000000700007306 */ /* 0x000e300000209400 */
[----:B0-----:R-:W0:Y:S02]  /*03d0*/  MUFU.RCP R0, R0 ;  /* 0x0000000000007308 */ /* 0x001e240000001000 */
[----:B0-----:R-:W-:-:S06]  /*03e0*/  VIADD R3, R0, 0xffffffe ;  /* 0x0ffffffe00037836 */ /* 0x001fcc0000000000 */
[----:B------:R-:W0:Y:S02]  /*03f0*/  F2I.FTZ.U32.TRUNC.NTZ R3, R3 ;  /* 0x0000000300037305 */ /* 0x000e24000021f000 */
[----:B0-----:R-:W-:-:S04]  /*0400*/  IMAD.MOV R8, RZ, RZ, -R3 ;  /* 0x000000ffff087224 */ /* 0x001fc800078e0a03 */
[----:B------:R-:W-:Y:S01]  /*0410*/  IMAD.MOV.U32 R2, RZ, RZ, R8 ;  /* 0x000000ffff027224 */ /* 0x000fe200078e0008 */
[----:B------:R-:W-:-:S03]  /*0420*/  IABS R8, R11 ;  /* 0x0000000b00087213 */ /* 0x000fc60000000000 */
[----:B------:R-:W-:Y:S02]  /*0430*/  IMAD R5, R2, R7, RZ ;  /* 0x0000000702057224 */ /* 0x000fe400078e02ff */
[----:B------:R-:W-:Y:S02]  /*0440*/  IMAD.MOV.U32 R2, RZ, RZ, RZ ;  /* 0x000000ffff027224 */ /* 0x000fe400078e00ff */
[----:B------:R-:W-:Y:S02]  /*0450*/  IMAD.MOV R0, RZ, RZ, -R8 ;  /* 0x000000ffff007224 */ /* 0x000fe400078e0a08 */
[----:B------:R-:W-:Y:S01]  /*0460*/  IMAD.HI.U32 R2, R3, R5, R2 ;  /* 0x0000000503027227 */ /* 0x000fe200078e0002 */
[----:B------:R-:W-:-:S05]  /*0470*/  LOP3.LUT R3, R59, 0xf, RZ, 0xc0, !PT ;  /* 0x0000000f3b037812 */ /* 0x000fca00078ec0ff */
        /* <DEDUP_REMOVED lines=8> */
[----:B------:R-:W-:-:S07]  /*0500*/  ISETP.GE.AND P2, PT, R0, RZ, PT ;  /* 0x000000ff0000720c */ /* 0x000fce0003f46270 */
[----:B------:R-:W-:-:S06]  /*0510*/  @P0 VIADD R2, R2, 0x1 ;  /* 0x0000000102020836 */ /* 0x000fcc0000000000 */
[----:B------:R-:W-:Y:S01]  /*0520*/  @!P2 IMAD.MOV R2, RZ, RZ, -R2 ;  /* 0x000000ffff02a224 */ /* 0x000fe200078e0a02 */
[----:B------:R-:W-:-:S05]  /*0530*/  @!P1 LOP3.LUT R2, RZ, R11, RZ, 0x33, !PT ;  /* 0x0000000bff029212 */ /* 0x000fca00078e33ff */
[----:B------:R-:W-:Y:S02]  /*0540*/  IMAD.MOV R0, RZ, RZ, -R2 ;  /* 0x000000ffff007224 */ /* 0x000fe400078e0a02 */
[----:B------:R-:W-:Y:S02]  /*0550*/  IMAD.SHL.U32 R64, R2, 0x80, RZ ;  /* 0x0000008002407824 */ /* 0x000fe400078e00ff */
[----:B------:R-:W-:-:S04]  /*0560*/  IMAD R0, R11, R0, R4 ;  /* 0x000000000b007224 */ /* 0x000fc800078e0204 */
[----:B------:R-:W-:-:S04]  /*0570*/  IMAD.IADD R0, R6, 0x1, R0 ;  /* 0x0000000106007824 */ /* 0x000fc800078e0200 */
[----:B------:R-:W-:-:S05]  /*0580*/  IMAD R14, R0, 0x10, R3 ;  /* 0x00000010000e7824 */ /* 0x000fca00078e0203 */
[----:B------:R0:W-:Y:S04]  /*0590*/  STL [R1+0x18], R14 ;  /* 0x0000180e01007387 */ /* 0x0001e80000100800 */
[----:B------:R0:W-:Y:S01]  /*05a0*/  STL [R1+0x14], R64 ;  /* 0x0000144001007387 */ /* 0x0001e20000100800 */
[----:B----4-:R-:W-:Y:S05]  /*05b0*/  BRA.U UP0, `(.L_x_0) ;  /* 0x00000001002c7547 */ /* 0x010fea000b800000 */
[----:B------:R-:W-:Y:S01]  /*05c0*/  IMAD.SHL.U32 R0, R59, 0x40, RZ ;  /* 0x000000403b007824 */ /* 0x000fe200078e00ff */
[----:B------:R-:W-:Y:S02]  /*05d0*/  CS2R R84, SRZ ;  /* 0x0000000000547805 */ /* 0x000fe4000001ff00 */
[----:B------:R-:W-:Y:S02]  /*05e0*/  CS2R R86, SRZ ;  /* 0x0000000000567805 */ /* 0x000fe4000001ff00 */
[----:B------:R-:W-:Y:S02]  /*05f0*/  CS2R R72, SRZ ;  /* 0x0000000000487805 */ /* 0x000fe4000001ff00 */
[----:B------:R-:W-:Y:S01]  /*0600*/  CS2R R74, SRZ ;  /* 0x00000000004a7805 */ /* 0x000fe2000001ff00 */
[----:B------:R1:W-:Y:S01]  /*0610*/  STL [R1+0x1c], R0 ;  /* 0x00001c0001007387 */ /* 0x0003e20000100800 */
[----:B------:R-:W-:Y:S02]  /*0620*/  CS2R R68, SRZ ;  /* 0x0000000000447805 */ /* 0x000fe4000001ff00 */
[----:B------:R-:W-:-:S02]  /*0630*/  CS2R R70, SRZ ;  /* 0x0000000000467805 */ /* 0x000fc4000001ff00 */
[----:B------:R-:W-:Y:S02]  /*0640*/  CS2R R80, SRZ ;  /* 0x0000000000507805 */ /* 0x000fe4000001ff00 */
[----:B------:R-:W-:Y:S01]  /*0650*/  CS2R R82, SRZ ;  /* 0x0000000000527805 */ /* 0x000fe2000001ff00 */
[----:B------:R-:W-:Y:S06]  /*0660*/  BRA `(.L_x_1) ;  /* 0x00000070001c7947 */ /* 0x000fec0003800000 */
.L_x_0:
[----:B------:R-:W-:Y:S01]  /*0670*/  IABS R8, R48 ;  /* 0x0000003000087213 */ /* 0x000fe20000000000 */
[----:B------:R-:W1:Y:S01]  /*0680*/  LDCU UR5, c[0x0][0x3b0] ;  /* 0x00007600ff0577ac */ /* 0x000e620008000800 */
[----:B------:R-:W-:Y:S02]  /*0690*/  IABS R2, R49 ;  /* 0x0000003100027213 */ /* 0x000fe40000000000 */
[----:B------:R-:W2:Y:S01]  /*06a0*/  I2F.RP R3, R8 ;  /* 0x0000000800037306 */ /* 0x000ea20000209400 */
[----:B------:R-:W-:Y:S01]  /*06b0*/  ISETP.GE.AND P2, PT, R14, RZ, PT ;  /* 0x000000ff0e00720c */ /* 0x000fe20003f46270 */
[----:B------:R-:W3:Y:S01]  /*06c0*/  LDCU UR7, c[0x0][0x3a4] ;  /* 0x00007480ff0777ac */ /* 0x000ee20008000800 */
[----:B------:R-:W-:Y:S01]  /*06d0*/  LOP3.LUT R146, R59, 0x3f, RZ, 0xc0, !PT ;  /* 0x0000003f3b927812 */ /* 0x000fe200078ec0ff */
[----:B------:R-:W4:Y:S04]  /*06e0*/  LDCU.128 UR12, c[0x0][0x380] ;  /* 0x00007000ff0c77ac */ /* 0x000f280008000c00 */
[----:B------:R-:W5:Y:S01]  /*06f0*/  I2F.RP R0, R2 ;  /* 0x0000000200007306 */ /* 0x000f620000209400 */
[----:B------:R-:W0:Y:S07]  /*0700*/  LDCU UR6, c[0x0][0x3ac] ;  /* 0x00007580ff0677ac */ /* 0x000e2e0008000800 */
[----:B--2---:R-:W2:Y:S08]  /*0710*/  MUFU.RCP R3, R3 ;  /* 0x0000000300037308 */ /* 0x004eb00000001000 */
[----:B-----5:R-:W5:Y:S01]  /*0720*/  MUFU.RCP R0, R0 ;  /* 0x0000000000007308 */ /* 0x020f620000001000 */
[----:B0-----:R-:W-:Y:S01]  /*0730*/  IMAD R146, R146, UR6, RZ ;  /* 0x0000000692927c24 */ /* 0x001fe2000f8e02ff */
[----:B------:R-:W-:Y:S01]  /*0740*/  USHF.L.U32 UR9, UR6, 0x6, URZ ;  /* 0x0000000606097899 */ /* 0x000fe200080006ff */
[----:B--2---:R-:W-:Y:S01]  /*0750*/  VIADD R6, R3, 0xffffffe ;  /* 0x0ffffffe03067836 */ /* 0x004fe20000000000 */
[----:B------:R-:W-:-:S04]  /*0760*/  IABS R3, R14 ;  /* 0x0000000e00037213 */ /* 0x000fc80000000000 */
[----:B------:R0:W2:Y:S01]  /*0770*/  F2I.FTZ.U32.TRUNC.NTZ R7, R6 ;  /* 0x0000000600077305 */ /* 0x0000a2000021f000 */
[----:B-----5:R-:W-:-:S07]  /*0780*/  VIADD R4, R0, 0xffffffe ;  /* 0x0ffffffe00047836 */ /* 0x020fce0000000000 */
[----:B------:R5:W1:Y:S01]  /*0790*/  F2I.FTZ.U32.TRUNC.NTZ R5, R4 ;  /* 0x0000000400057305 */ /* 0x000a62000021f000 */
[----:B0-----:R-:W-:Y:S02]  /*07a0*/  IMAD.MOV.U32 R6, RZ, RZ, RZ ;  /* 0x000000ffff067224 */ /* 0x001fe400078e00ff */
[----:B--2---:R-:W-:Y:S02]  /*07b0*/  IMAD.MOV R9, RZ, RZ, -R7 ;  /* 0x000000ffff097224 */ /* 0x004fe400078e0a07 */
[----:B-----5:R-:W-:Y:S02]  /*07c0*/  IMAD.MOV.U32 R4, RZ, RZ, RZ ;  /* 0x000000ffff047224 */ /* 0x020fe400078e00ff */
[----:B------:R-:W-:-:S04]  /*07d0*/  IMAD R9, R9, R8, RZ ;  /* 0x0000000809097224 */ /* 0x000fc800078e02ff */
[----:B------:R-:W-:-:S04]  /*07e0*/  IMAD.HI.U32 R7, R7, R9, R6 ;  /* 0x0000000907077227 */ /* 0x000fc800078e0006 */
[----:B------:R-:W-:Y:S01]  /*07f0*/  IMAD.MOV.U32 R9, RZ, RZ, R3 ;  /* 0x000000ffff097224 */ /* 0x000fe200078e0003 */
[----:B------:R-:W-:Y:S01]  /*0800*/  SHF.R.U32.HI R3, RZ, 0x6, R59 ;  /* 0x00000006ff037819 */ /* 0x000fe2000001163b */
[----:B-1----:R-:W-:Y:S02]  /*0810*/  IMAD.MOV R0, RZ, RZ, -R5 ;  /* 0x000000ffff007224 */ /* 0x002fe400078e0a05 */
[----:B------:R-:W-:Y:S01]  /*0820*/  IMAD.HI.U32 R7, R7, R9, RZ ;  /* 0x0000000907077227 */ /* 0x000fe200078e00ff */
[----:B------:R-:W-:-:S03]  /*0830*/  SGXT.U32 R3, R3, 0x1 ;  /* 0x000000010303781a */ /* 0x000fc60000000000 */
[----:B------:R-:W-:Y:S01]  /*0840*/  IMAD.MOV R7, RZ, RZ, -R7 ;  /* 0x000000ffff077224 */ /* 0x000fe200078e0a07 */
[----:B------:R-:W-:-:S03]  /*0850*/  LOP3.LUT R3, R64, R3, RZ, 0xfc, !PT ;  /* 0x0000000340037212 */ /* 0x000fc600078efcff */
[C---:B------:R-:W-:Y:S01]  /*0860*/  IMAD R9, R8.reuse, R7, R9 ;  /* 0x0000000708097224 */ /* 0x040fe200078e0209 */
[C---:B------:R-:W-:Y:S01]  /*0870*/  LOP3.LUT R6, R3.reuse, 0x7c, RZ, 0xfc, !PT ;  /* 0x0000007c03067812 */ /* 0x040fe200078efcff */
[----:B------:R-:W-:Y:S01]  /*0880*/  IMAD.MOV.U32 R7, RZ, RZ, R0 ;  /* 0x000000ffff077224 */ /* 0x000fe200078e0000 */
[----:B------:R-:W-:Y:S02]  /*0890*/  LOP3.LUT R10, R3, 0x7a, RZ, 0xfc, !PT ;  /* 0x0000007a030a7812 */ /* 0x000fe400078efcff */
[----:B------:R-:W-:Y:S01]  /*08a0*/  ISETP.GT.U32.AND P0, PT, R8, R9, PT ;  /* 0x000000090800720c */ /* 0x000fe20003f04070 */
[----:B------:R-:W-:Y:S01]  /*08b0*/  IMAD R7, R7, R2, RZ ;  /* 0x0000000207077224 */ /* 0x000fe200078e02ff */
[----:B------:R-:W-:Y:S02]  /*08c0*/  IABS R0, R6 ;  /* 0x0000000600007213 */ /* 0x000fe40000000000 */
[----:B------:R-:W-:Y:S01]  /*08d0*/  IABS R11, R10 ;  /* 0x0000000a000b7213 */ /* 0x000fe20000000000 */
[----:B------:R-:W-:Y:S01]  /*08e0*/  IMAD.HI.U32 R4, R5, R7, R4 ;  /* 0x0000000705047227 */ /* 0x000fe200078e0004 */
[----:B------:R-:W-:-:S02]  /*08f0*/  ISETP.GE.AND P5, PT, R6, RZ, PT ;  /* 0x000000ff0600720c */ /* 0x000fc40003fa6270 */
[----:B------:R-:W-:Y:S01]  /*0900*/  ISETP.GE.AND P3, PT, R10, RZ, PT ;  /* 0x000000ff0a00720c */ /* 0x000fe20003f66270 */
[----:B------:R-:W-:Y:S01]  /*0910*/  IMAD.MOV.U32 R7, RZ, RZ, R0 ;  /* 0x000000ffff077224 */ /* 0x000fe200078e0000 */
[C---:B------:R-:W-:Y:S01]  /*0920*/  LOP3.LUT R6, R3.reuse, 0x78, RZ, 0xfc, !PT ;  /* 0x0000007803067812 */ /* 0x040fe200078efcff */
[C---:B------:R-:W-:Y:S01]  /*0930*/  IMAD.HI.U32 R5, R4.reuse, R11, RZ ;  /* 0x0000000b04057227 */ /* 0x040fe200078e00ff */
[C---:B------:R-:W-:Y:S02]  /*0940*/  LOP3.LUT R10, R3.reuse, 0x76, RZ, 0xfc, !PT ;  /* 0x00000076030a7812 */ /* 0x040fe400078efcff */
[----:B------:R-:W-:Y:S01]  /*0950*/  IABS R13, R6 ;  /* 0x00000006000d7213 */ /* 0x000fe20000000000 */
[----:B------:R-:W-:Y:S01]  /*0960*/  IMAD.HI.U32 R0, R4, R7, RZ ;  /* 0x0000000704007227 */ /* 0x000fe200078e00ff */
[C---:B------:R-:W-:Y:S02]  /*0970*/  LOP3.LUT R12, R3.reuse, 0x74, RZ, 0xfc, !PT ;  /* 0x00000074030c7812 */ /* 0x040fe400078efcff */
[----:B------:R-:W-:Y:S01]  /*0980*/  LOP3.LUT R14, R3, 0x72, RZ, 0xfc, !PT ;  /* 0x00000072030e7812 */ /* 0x000fe200078efcff */
[----:B------:R-:W-:Y:S01]  /*0990*/  @!P0 IMAD.IADD R9, R9, 0x1, -R8 ;  /* 0x0000000109098824 */ /* 0x000fe200078e0a08 */
[----:B------:R-:W-:Y:S01]  /*09a0*/  ISETP.GE.AND P0, PT, R6, RZ, PT ;  /* 0x000000ff0600720c */ /* 0x000fe20003f06270 */
[----:B------:R-:W-:Y:S01]  /*09b0*/  IMAD.MOV R0, RZ, RZ, -R0 ;  /* 0x000000ffff007224 */ /* 0x000fe200078e0a00 */
[----:B------:R-:W-:Y:S01]  /*09c0*/  IABS R15, R12 ;  /* 0x0000000c000f7213 */ /* 0x000fe20000000000 */
[----:B------:R-:W-:Y:S01]  /*09d0*/  IMAD.MOV R5, RZ, RZ, -R5 ;  /* 0x000000ffff057224 */ /* 0x000fe200078e0a05 */
[----:B------:R-:W-:Y:S01]  /*09e0*/  ISETP.GT.U32.AND P4, PT, R8, R9, PT ;  /* 0x000000090800720c */ /* 0x000fe20003f84070 */
[C---:B------:R-:W-:Y:S01]  /*09f0*/  IMAD R7, R2.reuse, R0, R7 ;  /* 0x0000000002077224 */ /* 0x040fe200078e0207 */
[----:B------:R-:W-:Y:S01]  /*0a00*/  LOP3.LUT R16, R3, 0x70, RZ, 0xfc, !PT ;  /* 0x0000007003107812 */ /* 0x000fe200078efcff */
[----:B------:R-:W-:Y:S01]  /*0a10*/  IMAD R5, R2, R5, R11 ;  /* 0x0000000502057224 */ /* 0x000fe200078e020b */
[----:B------:R-:W-:Y:S01]  /*0a20*/  IABS R11, R10 ;  /* 0x0000000a000b7213 */ /* 0x000fe20000000000 */
[----:B------:R-:W-:Y:S01]  /*0a30*/  IMAD.HI.U32 R0, R4, R13, RZ ;  /* 0x0000000d04007227 */ /* 0x000fe200078e00ff */
[----:B------:R-:W-:-:S02]  /*0a40*/  ISETP.GT.U32.AND P1, PT, R2, R7, PT ;  /* 0x000000070200720c */ /* 0x000fc40003f24070 */
[----:B------:R-:W-:Y:S01]  /*0a50*/  ISETP.GT.U32.AND P6, PT, R2, R5, PT ;  /* 0x000000050200720c */ /* 0x000fe20003fc4070 */
[----:B------:R-:W-:Y:S01]  /*0a60*/  IMAD.HI.U32 R6, R4, R11, RZ ;  /* 0x0000000b04067227 */ /* 0x000fe200078e00ff */
[C---:B------:R-:W-:Y:S02]  /*0a70*/  LOP3.LUT R18, R3.reuse, 0x6c, RZ, 0xfc, !PT ;  /* 0x0000006c03127812 */ /* 0x040fe400078efcff */
[----:B------:R-:W-:Y:S01]  /*0a80*/  LOP3.LUT R20, R3, 0x6a, RZ, 0xfc, !PT ;  /* 0x0000006a03147812 */ /* 0x000fe200078efcff */
[----:B------:R-:W-:Y:S01]  /*0a90*/  IMAD.MOV R0, RZ, RZ, -R0 ;  /* 0x000000ffff007224 */ /* 0x000fe200078e0a00 */
[----:B------:R-:W-:Y:S01]  /*0aa0*/  IABS R17, R18 ;  /* 0x0000001200117213 */ /* 0x000fe20000000000 */
[----:B------:R-:W-:Y:S01]  /*0ab0*/  IMAD.MOV R6, RZ, RZ, -R6 ;  /* 0x000000ffff067224 */ /* 0x000fe200078e0a06 */
[----:B------:R-:W-:Y:S01]  /*0ac0*/  IABS R19, R20 ;  /* 0x0000001400137213 */ /* 0x000fe20000000000 */
[----:B------:R-:W-:Y:S01]  /*0ad0*/  @!P4 IMAD.IADD R9, R9, 0x1, -R8 ;  /* 0x000000010909c824 */ /* 0x000fe200078e0a08 */
[----:B------:R-:W-:Y:S01]  /*0ae0*/  ISETP.NE.AND P4, PT, R48, RZ, PT ;  /* 0x000000ff3000720c */ /* 0x000fe20003f85270 */
[C---:B------:R-:W-:Y:S01]  /*0af0*/  IMAD R8, R2.reuse, R0, R13 ;  /* 0x0000000002087224 */ /* 0x040fe200078e020d */
[----:B------:R-:W-:Y:S01]  /*0b00*/  LOP3.LUT R21, R3, 0x68, RZ, 0xfc, !PT ;  /* 0x0000006803157812 */ /* 0x000fe200078efcff */
[C---:B------:R-:W-:Y:S01]  /*0b10*/  IMAD R6, R2.reuse, R6, R11 ;  /* 0x0000000602067224 */ /* 0x040fe200078e020b */
[----:B------:R-:W-:Y:S01]  /*0b20*/  IABS R11, R14 ;  /* 0x0000000e000b7213 */ /* 0x000fe20000000000 */
[--C-:B------:R-:W-:Y:S01]  /*0b30*/  @!P1 IMAD.IADD R7, R7, 0x1, -R2.reuse ;  /* 0x0000000107079824 */ /* 0x100fe200078e0a02 */
[C---:B------:R-:W-:Y:S01]  /*0b40*/  ISETP.GT.U32.AND P1, PT, R2.reuse, R8, PT ;  /* 0x000000080200720c */ /* 0x040fe20003f24070 */
[----:B------:R-:W-:Y:S01]  /*0b50*/  @!P6 IMAD.IADD R5, R5, 0x1, -R2 ;  /* 0x000000010505e824 */ /* 0x000fe200078e0a02 */
[----:B------:R-:W-:Y:S01]  /*0b60*/  ISETP.GT.U32.AND P6, PT, R2, R6, PT ;  /* 0x000000060200720c */ /* 0x000fe20003fc4070 */
[----:B------:R-:W-:Y:S01]  /*0b70*/  IMAD.MOV.U32 R0, RZ, RZ, R9 ;  /* 0x000000ffff007224 */ /* 0x000fe200078e0009 */
[C---:B------:R-:W-:Y:S01]  /*0b80*/  LOP3.LUT R22, R3.reuse, 0x66, RZ, 0xfc, !PT ;  /* 0x0000006603167812 */ /* 0x040fe200078efcff */
[----:B------:R-:W-:Y:S01]  /*0b90*/  IMAD.HI.U32 R9, R4, R15, RZ ;  /* 0x0000000f04097227 */ /* 0x000fe200078e00ff */
[----:B------:R-:W-:-:S02]  /*0ba0*/  LOP3.LUT R24, R3, 0x58, RZ, 0xfc, !PT ;  /* 0x0000005803187812 */ /* 0x000fc400078efcff */
[----:B------:R-:W-:Y:S01]  /*0bb0*/  LOP3.LUT R28, R3, 0x54, RZ, 0xfc, !PT ;  /* 0x00000054031c7812 */ /* 0x000fe200078efcff */
[----:B------:R-:W-:Y:S01]  /*0bc0*/  @!P2 IMAD.MOV R0, RZ, RZ, -R0 ;  /* 0x000000ffff00a224 */ /* 0x000fe200078e0a00 */
[----:B------:R-:W-:Y:S01]  /*0bd0*/  ISETP.GT.U32.AND P2, PT, R2, R7, PT ;  /* 0x000000070200720c */ /* 0x000fe20003f44070 */
[----:B------:R-:W-:Y:S01]  /*0be0*/  IMAD.MOV R9, RZ, RZ, -R9 ;  /* 0x000000ffff097224 */ /* 0x000fe200078e0a09 */
[----:B------:R-:W-:Y:S01]  /*0bf0*/  @!P4 LOP3.LUT R0, RZ, R48, RZ, 0x33, !PT ;  /* 0x00000030ff00c212 */ /* 0x000fe200078e33ff */
[--C-:B------:R-:W-:Y:S01]  /*0c00*/  @!P1 IMAD.IADD R8, R8, 0x1, -R2.reuse ;  /* 0x0000000108089824 */ /* 0x100fe200078e0a02 */
[----:B------:R-:W-:Y:S01]  /*0c10*/  ISETP.GT.U32.AND P1, PT, R2, R5, PT ;  /* 0x000000050200720c */ /* 0x000fe20003f24070 */
[----:B------:R-:W-:Y:S01]  /*0c20*/  @!P6 IMAD.IADD R6, R6, 0x1, -R2 ;  /* 0x000000010606e824 */ /* 0x000fe200078e0a02 */
[----:B------:R-:W-:Y:S01]  /*0c30*/  ISETP.GE.AND P4, PT, R10, RZ, PT ;  /* 0x000000ff0a00720c */ /* 0x000fe20003f86270 */
[----:B------:R-:W-:Y:S01]  /*0c40*/  IMAD.HI.U32 R10, R4, R11, RZ ;  /* 0x0000000b040a7227 */ /* 0x000fe200078e00ff */
[----:B------:R-:W-:-:S02]  /*0c50*/  IABS R27, R24 ;  /* 0x00000018001b7213 */ /* 0x000fc40000000000 */
[C---:B------:R-:W-:Y:S01]  /*0c60*/  ISETP.GT.U32.AND P6, PT, R2.reuse, R6, PT ;  /* 0x000000060200720c */ /* 0x040fe20003fc4070 */
[C---:B------:R-:W-:Y:S01]  /*0c70*/  IMAD R9, R2.reuse, R9, R15 ;  /* 0x0000000902097224 */ /* 0x040fe200078e020f */
[----:B------:R-:W-:Y:S01]  /*0c80*/  IABS R15, R16 ;  /* 0x00000010000f7213 */ /* 0x000fe20000000000 */
[----:B------:R-:W-:Y:S01]  /*0c90*/  IMAD.MOV R10, RZ, RZ, -R10 ;  /* 0x000000ffff0a7224 */ /* 0x000fe200078e0a0a */
[----:B------:R-:W-:Y:S01]  /*0ca0*/  LOP3.LUT R30, R3, 0x52, RZ, 0xfc, !PT ;  /* 0x00000052031e7812 */ /* 0x000fe200078efcff */
[--C-:B------:R-:W-:Y:S01]  /*0cb0*/  @!P2 IMAD.IADD R7, R7, 0x1, -R2.reuse ;  /* 0x000000010707a824 */ /* 0x100fe200078e0a02 */
[C---:B------:R-:W-:Y:S01]  /*0cc0*/  ISETP.GT.U32.AND P2, PT, R2.reuse, R8, PT ;  /* 0x000000080200720c */ /* 0x040fe20003f44070 */
[----:B------:R-:W-:Y:S01]  /*0cd0*/  @!P1 IMAD.IADD R5, R5, 0x1, -R2 ;  /* 0x0000000105059824 */ /* 0x000fe200078e0a02 */
[C---:B------:R-:W-:Y:S01]  /*0ce0*/  ISETP.GT.U32.AND P1, PT, R2.reuse, R9, PT ;  /* 0x000000090200720c */ /* 0x040fe20003f24070 */
[----:B------:R-:W-:Y:S01]  /*0cf0*/  IMAD R10, R2, R10, R11 ;  /* 0x0000000a020a7224 */ /* 0x000fe200078e020b */
[----:B------:R-:W-:Y:S01]  /*0d00*/  IABS R29, R30 ;  /* 0x0000001e001d7213 */ /* 0x000fe20000000000 */
[----:B------:R-:W-:Y:S01]  /*0d10*/  IMAD.HI.U32 R11, R4, R15, RZ ;  /* 0x0000000f040b7227 */ /* 0x000fe200078e00ff */
[----:B------:R-:W-:-:S02]  /*0d20*/  LOP3.LUT R32, R3, 0x50, RZ, 0xfc, !PT ;  /* 0x0000005003207812 */ /* 0x000fc400078efcff */
[----:B------:R-:W-:Y:S01]  /*0d30*/  LOP3.LUT R34, R3, 0x4c, RZ, 0xfc, !PT ;  /* 0x0000004c03227812 */ /* 0x000fe200078efcff */
[--C-:B------:R-:W-:Y:S01]  /*0d40*/  @!P6 IMAD.IADD R6, R6, 0x1, -R2.reuse ;  /* 0x000000010606e824 */ /* 0x100fe200078e0a02 */
[----:B------:R-:W-:Y:S01]  /*0d50*/  ISETP.GT.U32.AND P6, PT, R2, R10, PT ;  /* 0x0000000a0200720c */ /* 0x000fe20003fc4070 */
[----:B------:R-:W-:Y:S01]  /*0d60*/  IMAD.MOV R11, RZ, RZ, -R11 ;  /* 0x000000ffff0b7224 */ /* 0x000fe200078e0a0b */
[----:B------:R-:W-:Y:S01]  /*0d70*/  IABS R31, R32 ;  /* 0x00000020001f7213 */ /* 0x000fe20000000000 */
[--C-:B------:R-:W-:Y:S01]  /*0d80*/  @!P2 IMAD.IADD R8, R8, 0x1, -R2.reuse ;  /* 0x000000010808a824 */ /* 0x100fe200078e0a02 */
[----:B------:R-:W-:Y:S01]  /*0d90*/  ISETP.GE.AND P2, PT, R12, RZ, PT ;  /* 0x000000ff0c00720c */ /* 0x000fe20003f46270 */
[----:B------:R-:W-:Y:S01]  /*0da0*/  @!P1 IMAD.IADD R9, R9, 0x1, -R2 ;  /* 0x0000000109099824 */ /* 0x000fe200078e0a02 */
[----:B------:R-:W-:Y:S01]  /*0db0*/  ISETP.GE.AND P1, PT, R14, RZ, PT ;  /* 0x000000ff0e00720c */ /* 0x000fe20003f26270 */
[----:B------:R-:W-:Y:S01]  /*0dc0*/  IMAD.HI.U32 R12, R4, R17, RZ ;  /* 0x00000011040c7227 */ /* 0x000fe200078e00ff */
[----:B------:R-:W-:-:S02]  /*0dd0*/  IABS R33, R34 ;  /* 0x0000002200217213 */ /* 0x000fc40000000000 */
[C---:B------:R-:W-:Y:S01]  /*0de0*/  LOP3.LUT R35, R3.reuse, 0x4a, RZ, 0xfc, !PT ;  /* 0x0000004a03237812 */ /* 0x040fe200078efcff */
[----:B------:R-:W-:Y:S01]  /*0df0*/  IMAD.MOV R12, RZ, RZ, -R12 ;  /* 0x000000ffff0c7224 */ /* 0x000fe200078e0a0c */
[C---:B------:R-:W-:Y:S01]  /*0e00*/  LOP3.LUT R37, R3.reuse, 0x46, RZ, 0xfc, !PT ;  /* 0x0000004603257812 */ /* 0x040fe200078efcff */
[----:B------:R-:W-:Y:S01]  /*0e10*/  @!P6 IMAD.IADD R10, R10, 0x1, -R2 ;  /* 0x000000010a0ae824 */ /* 0x000fe200078e0a02 */
[C---:B------:R-:W-:Y:S01]  /*0e20*/  ISETP.GT.U32.AND P6, PT, R2.reuse, R9, PT ;  /* 0x000000090200720c */ /* 0x040fe20003fc4070 */
[----:B------:R-:W-:Y:S01]  /*0e30*/  IMAD R11, R2, R11, R15 ;  /* 0x0000000b020b7224 */ /* 0x000fe200078e020f */
[C---:B------:R-:W-:Y:S01]  /*0e40*/  LOP3.LUT R36, R3.reuse, 0x48, RZ, 0xfc, !PT ;  /* 0x0000004803247812 */ /* 0x040fe200078efcff */
[----:B------:R-:W-:Y:S01]  /*0e50*/  IMAD.HI.U32 R13, R4, R19, RZ ;  /* 0x00000013040d7227 */ /* 0x000fe200078e00ff */
[C---:B------:R-:W-:Y:S02]  /*0e60*/  LOP3.LUT R38, R3.reuse, 0x44, RZ, 0xfc, !PT ;  /* 0x0000004403267812 */ /* 0x040fe400078efcff */
[C---:B------:R-:W-:Y:S01]  /*0e70*/  LOP3.LUT R40, R3.reuse, 0x38, RZ, 0xfc, !PT ;  /* 0x0000003803287812 */ /* 0x040fe200078efcff */
[C---:B------:R-:W-:Y:S01]  /*0e80*/  IMAD R12, R2.reuse, R12, R17 ;  /* 0x0000000c020c7224 */ /* 0x040fe200078e0211 */
[----:B------:R-:W-:Y:S01]  /*0e90*/  IABS R17, R21 ;  /* 0x0000001500117213 */ /* 0x000fe20000000000 */
[----:B------:R-:W-:Y:S01]  /*0ea0*/  @!P3 IMAD.MOV R5, RZ, RZ, -R5 ;  /* 0x000000ffff05b224 */ /* 0x000fe200078e0a05 */
[C---:B------:R-:W-:Y:S01]  /*0eb0*/  ISETP.GT.U32.AND P3, PT, R2.reuse, R11, PT ;  /* 0x0000000b0200720c */ /* 0x040fe20003f64070 */
[----:B------:R-:W-:Y:S01]  /*0ec0*/  IMAD.MOV R13, RZ, RZ, -R13 ;  /* 0x000000ffff0d7224 */ /* 0x000fe200078e0a0d */
[C---:B------:R-:W-:Y:S01]  /*0ed0*/  LOP3.LUT R42, R3.reuse, 0x36, RZ, 0xfc, !PT ;  /* 0x00000036032a7812 */ /* 0x040fe200078efcff */
[----:B------:R-:W-:Y:S01]  /*0ee0*/  @!P5 IMAD.MOV R7, RZ, RZ, -R7 ;  /* 0x000000ffff07d224 */ /* 0x000fe200078e0a07 */
[C---:B------:R-:W-:Y:S01]  /*0ef0*/  ISETP.GT.U32.AND P5, PT, R2.reuse, R10, PT ;  /* 0x0000000a0200720c */ /* 0x040fe20003fa4070 */
[----:B------:R-:W-:Y:S01]  /*0f00*/  @!P0 IMAD.MOV R8, RZ, RZ, -R8 ;  /* 0x000000ffff088224 */ /* 0x000fe200078e0a08 */
[C---:B------:R-:W-:Y:S01]  /*0f10*/  ISETP.GT.U32.AND P0, PT, R2.reuse, R12, PT ;  /* 0x0000000c0200720c */ /* 0x040fe20003f04070 */
[----:B------:R-:W-:Y:S01]  /*0f20*/  IMAD R13, R2, R13, R19 ;  /* 0x0000000d020d7224 */ /* 0x000fe200078e0213 */
[----:B------:R-:W-:Y:S01]  /*0f30*/  IABS R19, R22 ;  /* 0x0000001600137213 */ /* 0x000fe20000000000 */
[----:B------:R-:W-:Y:S01]  /*0f40*/  IMAD.HI.U32 R14, R4, R17, RZ ;  /* 0x00000011040e7227 */ /* 0x000fe200078e00ff */
[----:B------:R-:W-:-:S02]  /*0f50*/  LOP3.LUT R44, R3, 0x34, RZ, 0xfc, !PT ;  /* 0x00000034032c7812 */ /* 0x000fc400078efcff */
[----:B------:R-:W-:Y:S01]  /*0f60*/  LOP3.LUT R45, R3, 0x32, RZ, 0xfc, !PT ;  /* 0x00000032032d7812 */ /* 0x000fe200078efcff */
[----:B------:R-:W-:Y:S01]  /*0f70*/  @!P6 IMAD.IADD R9, R9, 0x1, -R2 ;  /* 0x000000010909e824 */ /* 0x000fe200078e0a02 */
[----:B------:R-:W-:Y:S01]  /*0f80*/  ISETP.GT.U32.AND P6, PT, R2, R13, PT ;  /* 0x0000000d0200720c */ /* 0x000fe20003fc4070 */
[----:B------:R-:W-:Y:S01]  /*0f90*/  IMAD.MOV R14, RZ, RZ, -R14 ;  /* 0x000000ffff0e7224 */ /* 0x000fe200078e0a0e */
[----:B------:R-:W-:Y:S01]  /*0fa0*/  LOP3.LUT R47, R3, 0x2c, RZ, 0xfc, !PT ;  /* 0x0000002c032f7812 */ /* 0x000fe200078efcff */
[--C-:B------:R-:W-:Y:S01]  /*0fb0*/  @!P3 IMAD.IADD R11, R11, 0x1, -R2.reuse ;  /* 0x000000010b0bb824 */ /* 0x100fe200078e0a02 */
[----:B------:R-:W-:Y:S01]  /*0fc0*/  ISETP.GE.AND P3, PT, R20, RZ, PT ;  /* 0x000000ff1400720c */ /* 0x000fe20003f66270 */
[--C-:B------:R-:W-:Y:S01]  /*0fd0*/  @!P5 IMAD.IADD R10, R10, 0x1, -R2.reuse ;  /* 0x000000010a0ad824 */ /* 0x100fe200078e0a02 */
[----:B------:R-:W-:Y:S01]  /*0fe0*/  LOP3.LUT R20, R3, 0x62, RZ, 0xfc, !PT ;  /* 0x0000006203147812 */ /* 0x000fe200078efcff */
[----:B------:R-:W-:Y:S01]  /*0ff0*/  IMAD R14, R2, R14, R17 ;  /* 0x0000000e020e7224 */ /* 0x000fe200078e0211 */
[----:B------:R-:W-:Y:S01]  /*1000*/  ISETP.GE.AND P5, PT, R18, RZ, PT ;  /* 0x000000ff1200720c */ /* 0x000fe20003fa6270 */
[----:B------:R-:W-:Y:S01]  /*1010*/  @!P0 IMAD.IADD R12, R12, 0x1, -R2 ;  /* 0x000000010c0c8824 */ /* 0x000fe200078e0a02 */
[C---:B------:R-:W-:Y:S01]  /*1020*/  ISETP.GT.U32.AND P0, PT, R2.reuse, R11, PT ;  /* 0x0000000b0200720c */ /* 0x040fe20003f04070 */
[----:B------:R-:W-:Y:S01]  /*1030*/  @!P1 IMAD.MOV R10, RZ, RZ, -R10 ;  /* 0x000000ffff0a9224 */ /* 0x000fe200078e0a0a */
[----:B------:R-:W-:Y:S01]  /*1040*/  ISETP.GT.U32.AND P1, PT, R2, R14, PT ;  /* 0x0000000e0200720c */ /* 0x000fe20003f24070 */
[----:B------:R-:W-:Y:S01]  /*1050*/  @!P4 IMAD.MOV R6, RZ, RZ, -R6 ;  /* 0x000000ffff06c224 */ /* 0x000fe200078e0a06 */
[----:B------:R-:W-:Y:S01]  /*1060*/  ISETP.GE.AND P4, PT, R16, RZ, PT ;  /* 0x000000ff1000720c */ /* 0x000fe20003f86270 */
[----:B------:R-:W-:Y:S01]  /*1070*/  @!P6 IMAD.IADD R13, R13, 0x1, -R2 ;  /* 0x000000010d0de824 */ /* 0x000fe200078e0a02 */
[----:B------:R-:W-:Y:S01]  /*1080*/  ISETP.GT.U32.AND P6, PT, R2, R12, PT ;  /* 0x0000000c0200720c */ /* 0x000fe20003fc4070 */
[----:B------:R-:W-:Y:S01]  /*1090*/  IMAD.HI.U32 R15, R4, R19, RZ ;  /* 0x00000013040f7227 */ /* 0x000fe200078e00ff */
[----:B------:R-:W-:-:S02]  /*10a0*/  LOP3.LUT R18, R3, 0x64, RZ, 0xfc, !PT ;  /* 0x0000006403127812 */ /* 0x000fc400078efcff */
[C---:B------:R-:W-:Y:S01]  /*10b0*/  LOP3.LUT R46, R3.reuse, 0x30, RZ, 0xfc, !PT ;  /* 0x00000030032e7812 */ /* 0x040fe200078efcff */
[----:B------:R-:W-:Y:S01]  /*10c0*/  IMAD.MOV R15, RZ, RZ, -R15 ;  /* 0x000000ffff0f7224 */ /* 0x000fe200078e0a0f */
[----:B------:R-:W-:Y:S01]  /*10d0*/  LOP3.LUT R48, R3, 0x24, RZ, 0xfc, !PT ;  /* 0x0000002403307812 */ /* 0x000fe200078efcff */
[--C-:B------:R-:W-:Y:S01]  /*10e0*/  @!P0 IMAD.IADD R11, R11, 0x1, -R2.reuse ;  /* 0x000000010b0b8824 */ /* 0x100fe200078e0a02 */
[----:B------:R-:W-:Y:S01]  /*10f0*/  ISETP.GE.AND P0, PT, R21, RZ, PT ;  /* 0x000000ff1500720c */ /* 0x000fe20003f06270 */
[----:B------:R-:W-:Y:S01]  /*1100*/  IMAD R15, R2, R15, R19 ;  /* 0x0000000f020f7224 */ /* 0x000fe200078e0213 */
[----:B------:R-:W-:Y:S01]  /*1110*/  IABS R21, R20 ;  /* 0x0000001400157213 */ /* 0x000fe20000000000 */
[--C-:B------:R-:W-:Y:S01]  /*1120*/  @!P1 IMAD.IADD R14, R14, 0x1, -R2.reuse ;  /* 0x000000010e0e9824 */ /* 0x100fe200078e0a02 */
[----:B------:R-:W-:Y:S01]  /*1130*/  IABS R19, R18 ;  /* 0x0000001200137213 */ /* 0x000fe20000000000 */
[----:B------:R-:W-:Y:S01]  /*1140*/  @!P2 IMAD.MOV R9, RZ, RZ, -R9 ;  /* 0x000000ffff09a224 */ /* 0x000fe200078e0a09 */
[----:B------:R-:W-:Y:S01]  /*1150*/  ISETP.GT.U32.AND P2, PT, R2, R13, PT ;  /* 0x0000000d0200720c */ /* 0x000fe20003f44070 */
[----:B------:R-:W-:Y:S01]  /*1160*/  @!P6 IMAD.IADD R12, R12, 0x1, -R2 ;  /* 0x000000010c0ce824 */ /* 0x000fe200078e0a02 */
[C---:B------:R-:W-:Y:S01]  /*1170*/  ISETP.GT.U32.AND P6, PT, R2.reuse, R15, PT ;  /* 0x0000000f0200720c */ /* 0x040fe20003fc4070 */
[----:B------:R-:W-:Y:S01]  /*1180*/  @!P4 IMAD.MOV R11, RZ, RZ, -R11 ;  /* 0x000000ffff0bc224 */ /* 0x000fe200078e0a0b */
[----:B------:R-:W-:Y:S01]  /*1190*/  ISETP.GT.U32.AND P4, PT, R2, R14, PT ;  /* 0x0000000e0200720c */ /* 0x000fe20003f84070 */
[----:B------:R-:W-:Y:S01]  /*11a0*/  IMAD.HI.U32 R17, R4, R21, RZ ;  /* 0x0000001504117227 */ /* 0x000fe200078e00ff */
[----:B------:R-:W-:-:S02]  /*11b0*/  ISETP.GE.AND P1, PT, R18, RZ, PT ;  /* 0x000000ff1200720c */ /* 0x000fc40003f26270 */
[----:B------:R-:W-:Y:S01]  /*11c0*/  IABS R43, R46 ;  /* 0x0000002e002b7213 */ /* 0x000fe20000000000 */
[----:B------:R-:W-:Y:S01]  /*11d0*/  IMAD.MOV R17, RZ, RZ, -R17 ;  /* 0x000000ffff117224 */ /* 0x000fe200078e0a11 */
[C---:B------:R-:W-:Y:S01]  /*11e0*/  LOP3.LUT R50, R3.reuse, 0x22, RZ, 0xfc, !PT ;  /* 0x0000002203327812 */ /* 0x040fe200078efcff */
[----:B------:R-:W-:Y:S01]  /*11f0*/  IMAD.HI.U32 R16, R4, R19, RZ ;  /* 0x0000001304107227 */ /* 0x000fe200078e00ff */
[C---:B------:R-:W-:Y:S02]  /*1200*/  LOP3.LUT R60, R3.reuse, 0x20, RZ, 0xfc, !PT ;  /* 0x00000020033c7812 */ /* 0x040fe400078efcff */
[----:B------:R-:W-:Y:S01]  /*1210*/  IABS R61, R50 ;  /* 0x00000032003d7213 */ /* 0x000fe20000000000 */
[----:B------:R-:W-:Y:S01]  /*1220*/  IMAD R17, R2, R17, R21 ;  /* 0x0000001102117224 */ /* 0x000fe200078e0215 */
[----:B------:R-:W-:Y:S01]  /*1230*/  LOP3.LUT R62, R3, 0x1c, RZ, 0xfc, !PT ;  /* 0x0000001c033e7812 */ /* 0x000fe200078efcff */
[--C-:B------:R-:W-:Y:S01]  /*1240*/  @!P2 IMAD.IADD R13, R13, 0x1, -R2.reuse ;  /* 0x000000010d0da824 */ /* 0x100fe200078e0a02 */
[----:B------:R-:W-:Y:S01]  /*1250*/  ISETP.GE.AND P2, PT, R22, RZ, PT ;  /* 0x000000ff1600720c */ /* 0x000fe20003f46270 */
[--C-:B------:R-:W-:Y:S01]  /*1260*/  @!P6 IMAD.IADD R15, R15, 0x1, -R2.reuse ;  /* 0x000000010f0fe824 */ /* 0x100fe200078e0a02 */
[C---:B------:R-:W-:Y:S01]  /*1270*/  LOP3.LUT R22, R3.reuse, 0x60, RZ, 0xfc, !PT ;  /* 0x0000006003167812 */ /* 0x040fe200078efcff */
[----:B------:R-:W-:Y:S01]  /*1280*/  @!P4 IMAD.IADD R14, R14, 0x1, -R2 ;  /* 0x000000010e0ec824 */ /* 0x000fe200078e0a02 */
[C---:B------:R-:W-:Y:S01]  /*1290*/  ISETP.GT.U32.AND P4, PT, R2.reuse, R17, PT ;  /* 0x000000110200720c */ /* 0x040fe20003f84070 */
[----:B------:R-:W-:Y:S01]  /*12a0*/  IMAD.MOV R16, RZ, RZ, -R16 ;  /* 0x000000ffff107224 */ /* 0x000fe200078e0a10 */
[----:B------:R-:W-:Y:S01]  /*12b0*/  IABS R23, R22 ;  /* 0x0000001600177213 */ /* 0x000fe20000000000 */
[----:B------:R-:W-:Y:S01]  /*12c0*/  @!P5 IMAD.MOV R12, RZ, RZ, -R12 ;  /* 0x000000ffff0cd224 */ /* 0x000fe200078e0a0c */
[C---:B------:R-:W-:Y:S01]  /*12d0*/  ISETP.GT.U32.AND P6, PT, R2.reuse, R15, PT ;  /* 0x0000000f0200720c */ /* 0x040fe20003fc4070 */
[----:B------:R-:W-:Y:S01]  /*12e0*/  IMAD R16, R2, R16, R19 ;  /* 0x0000001002107224 */ /* 0x000fe200078e0213 */
[----:B------:R-:W-:Y:S01]  /*12f0*/  LOP3.LUT R19, R3, 0x5c, RZ, 0xfc, !PT ;  /* 0x0000005c03137812 */ /* 0x000fe200078efcff */
[----:B------:R-:W-:Y:S01]  /*1300*/  IMAD.HI.U32 R18, R4, R23, RZ ;  /* 0x0000001704127227 */ /* 0x000fe200078e00ff */
[----:B------:R-:W-:-:S02]  /*1310*/  IABS R63, R62 ;  /* 0x0000003e003f7213 */ /* 0x000fc40000000000 */
[C---:B------:R-:W-:Y:S01]  /*1320*/  ISETP.GT.U32.AND P5, PT, R2.reuse, R16, PT ;  /* 0x000000100200720c */ /* 0x040fe20003fa4070 */
[----:B------:R-:W-:Y:S01]  /*1330*/  IMAD.MOV R18, RZ, RZ, -R18 ;  /* 0x000000ffff127224 */ /* 0x000fe200078e0a12 */
[----:B------:R-:W-:Y:S01]  /*1340*/  LOP3.LUT R76, R3, 0x4, RZ, 0xfc, !PT ;  /* 0x00000004034c7812 */ /* 0x000fe200078efcff */
[--C-:B------:R-:W-:Y:S01]  /*1350*/  @!P4 IMAD.IADD R17, R17, 0x1, -R2.reuse ;  /* 0x000000011111c824 */ /* 0x100fe200078e0a02 */
[----:B------:R-:W-:Y:S01]  /*1360*/  LOP3.LUT R74, R3, 0x6, RZ, 0xfc, !PT ;  /* 0x00000006034a7812 */ /* 0x000fe200078efcff */
[C---:B------:R-:W-:Y:S01]  /*1370*/  IMAD R18, R2.reuse, R18, R23 ;  /* 0x0000001202127224 */ /* 0x040fe200078e0217 */
[----:B------:R-:W-:Y:S01]  /*1380*/  IABS R23, R19 ;  /* 0x0000001300177213 */ /* 0x000fe20000000000 */
[----:B------:R-:W-:Y:S01]  /*1390*/  @!P6 IMAD.IADD R15, R15, 0x1, -R2 ;  /* 0x000000010f0fe824 */ /* 0x000fe200078e0a02 */
[----:B------:R-:W-:Y:S01]  /*13a0*/  ISETP.GT.U32.AND P4, PT, R2, R17, PT ;  /* 0x000000110200720c */ /* 0x000fe20003f84070 */
[----:B------:R-:W-:Y:S01]  /*13b0*/  @!P3 IMAD.MOV R13, RZ, RZ, -R13 ;  /* 0x000000ffff0db224 */ /* 0x000fe200078e0a0d */
[----:B------:R-:W-:Y:S01]  /*13c0*/  ISETP.GE.AND P3, PT, R20, RZ, PT ;  /* 0x000000ff1400720c */ /* 0x000fe20003f66270 */
[----:B------:R-:W-:Y:S01]  /*13d0*/  @!P0 IMAD.MOV R14, RZ, RZ, -R14 ;  /* 0x000000ffff0e8224 */ /* 0x000fe200078e0a0e */
[----:B------:R-:W-:Y:S01]  /*13e0*/  ISETP.GE.AND P0, PT, R19, RZ, PT ;  /* 0x000000ff1300720c */ /* 0x000fe20003f06270 */
[----:B------:R-:W-:Y:S01]  /*13f0*/  @!P2 IMAD.MOV R15, RZ, RZ, -R15 ;  /* 0x000000ffff0fa224 */ /* 0x000fe200078e0a0f */
[----:B------:R-:W-:Y:S01]  /*1400*/  ISETP.GT.U32.AND P2, PT, R2, R18, PT ;  /* 0x000000120200720c */ /* 0x000fe20003f44070 */
[----:B------:R-:W-:Y:S01]  /*1410*/  IMAD.HI.U32 R19, R4, R23, RZ ;  /* 0x0000001704137227 */ /* 0x000fe200078e00ff */
[----:B------:R-:W-:-:S02]  /*1420*/  ISETP.GE.AND P6, PT, R22, RZ, PT ;  /* 0x000000ff1600720c */ /* 0x000fc40003fc6270 */
[----:B------:R-:W-:Y:S01]  /*1430*/  LOP3.LUT R22, R3, 0x5a, RZ, 0xfc, !PT ;  /* 0x0000005a03167812 */ /* 0x000fe200078efcff */
[--C-:B------:R-:W-:Y:S01]  /*1440*/  @!P5 IMAD.IADD R16, R16, 0x1, -R2.reuse ;  /* 0x000000011010d824 */ /* 0x100fe200078e0a02 */
[----:B------:R-:W-:Y:S01]  /*1450*/  IABS R101, R76 ;  /* 0x0000004c00657213 */ /* 0x000fe20000000000 */
[----:B------:R-:W-:Y:S01]  /*1460*/  IMAD.MOV R19, RZ, RZ, -R19 ;  /* 0x000000ffff137224 */ /* 0x000fe200078e0a13 */
[----:B------:R-:W-:Y:S01]  /*1470*/  IABS R25, R22 ;  /* 0x0000001600197213 */ /* 0x000fe20000000000 */
[--C-:B------:R-:W-:Y:S01]  /*1480*/  @!P4 IMAD.IADD R17, R17, 0x1, -R2.reuse ;  /* 0x000000011111c824 */ /* 0x100fe200078e0a02 */
[C---:B------:R-:W-:Y:S01]  /*1490*/  ISETP.GT.U32.AND P5, PT, R2.reuse, R16, PT ;  /* 0x000000100200720c */ /* 0x040fe20003fa4070 */
[----:B------:R-:W-:Y:S01]  /*14a0*/  IMAD R19, R2, R19, R23 ;  /* 0x0000001302137224 */ /* 0x000fe200078e0217 */
[----:B------:R-:W-:Y:S01]  /*14b0*/  ISETP.GE.AND P4, PT, R24, RZ, PT ;  /* 0x000000ff1800720c */ /* 0x000fe20003f86270 */
[----:B------:R-:W-:Y:S01]  /*14c0*/  @!P2 IMAD.IADD R18, R18, 0x1, -R2 ;  /* 0x000000011212a824 */ /* 0x000fe200078e0a02 */
[----:B------:R-:W-:Y:S01]  /*14d0*/  LOP3.LUT R78, R3, 0x2, RZ, 0xfc, !PT ;  /* 0x00000002034e7812 */ /* 0x000fe200078efcff */
[----:B------:R-:W-:Y:S01]  /*14e0*/  @!P3 IMAD.MOV R17, RZ, RZ, -R17 ;  /* 0x000000ffff11b224 */ /* 0x000fe200078e0a11 */
[----:B------:R-:W-:Y:S01]  /*14f0*/  ISETP.GT.U32.AND P3, PT, R2, R19, PT ;  /* 0x000000130200720c */ /* 0x000fe20003f64070 */
[----:B------:R-:W-:Y:S01]  /*1500*/  IMAD.HI.U32 R20, R4, R25, RZ ;  /* 0x0000001904147227 */ /* 0x000fe200078e00ff */
[----:B------:R-:W-:-:S02]  /*1510*/  ISETP.GT.U32.AND P2, PT, R2, R18, PT ;  /* 0x000000120200720c */ /* 0x000fc40003f44070 */
[----:B------:R-:W-:Y:S01]  /*1520*/  IABS R99, R74 ;  /* 0x0000004a00637213 */ /* 0x000fe20000000000 */
[----:B------:R-:W-:Y:S01]  /*1530*/  IMAD.MOV R20, RZ, RZ, -R20 ;  /* 0x000000ffff147224 */ /* 0x000fe200078e0a14 */
[----:B------:R-:W-:Y:S01]  /*1540*/  IABS R103, R78 ;  /* 0x0000004e00677213 */ /* 0x000fe20000000000 */
[--C-:B------:R-:W-:Y:S01]  /*1550*/  @!P5 IMAD.IADD R16, R16, 0x1, -R2.reuse ;  /* 0x000000011010d824 */ /* 0x100fe200078e0a02 */
[----:B------:R-:W-:Y:S01]  /*1560*/  ISETP.GE.AND P5, PT, R22, RZ, PT ;  /* 0x000000ff1600720c */ /* 0x000fe20003fa6270 */
[----:B------:R-:W-:Y:S01]  /*1570*/  IMAD R20, R2, R20, R25 ;  /* 0x0000001402147224 */ /* 0x000fe200078e0219 */
[----:B------:R-:W-:Y:S01]  /*1580*/  LOP3.LUT R22, R3, 0x56, RZ, 0xfc, !PT ;  /* 0x0000005603167812 */ /* 0x000fe200078efcff */
[----:B------:R-:W-:Y:S01]  /*1590*/  IMAD.HI.U32 R21, R4, R27, RZ ;  /* 0x0000001b04157227 */ /* 0x000fe200078e00ff */
[----:B------:R-:W-:Y:S02]  /*15a0*/  IABS R105, R3 ;  /* 0x0000000300697213 */ /* 0x000fe40000000000 */
[----:B------:R-:W-:Y:S01]  /*15b0*/  IABS R25, R22 ;  /* 0x0000001600197213 */ /* 0x000fe20000000000 */
[----:B------:R-:W-:-:S02]  /*15c0*/  @!P3 IMAD.IADD R19, R19, 0x1, -R2 ;  /* 0x000000011313b824 */ /* 0x000fc400078e0a02 */
[----:B------:R-:W-:Y:S01]  /*15d0*/  @!P1 IMAD.MOV R16, RZ, RZ, -R16 ;  /* 0x000000ffff109224 */ /* 0x000fe200078e0a10 */
[----:B------:R-:W-:Y:S01]  /*15e0*/  ISETP.GE.AND P1, PT, R22, RZ, PT ;  /* 0x000000ff1600720c */ /* 0x000fe20003f26270 */
[----:B------:R-:W-:Y:S01]  /*15f0*/  @!P2 IMAD.IADD R18, R18, 0x1, -R2 ;  /* 0x000000011212a824 */ /* 0x000fe200078e0a02 */
[C---:B------:R-:W-:Y:S01]  /*1600*/  ISETP.GT.U32.AND P2, PT, R2.reuse, R20, PT ;  /* 0x000000140200720c */ /* 0x040fe20003f44070 */
[----:B------:R-:W-:Y:S01]  /*1610*/  IMAD.MOV R21, RZ, RZ, -R21 ;  /* 0x000000ffff157224 */ /* 0x000fe200078e0a15 */
[----:B------:R-:W-:Y:S01]  /*1620*/  ISETP.GT.U32.AND P3, PT, R2, R19, PT ;  /* 0x000000130200720c */ /* 0x000fe20003f64070 */
[----:B------:R-:W-:-:S04]  /*1630*/  IMAD.HI.U32 R22, R4, R25, RZ ;  /* 0x0000001904167227 */ /* 0x000fc800078e00ff */
[C---:B------:R-:W-:Y:S01]  /*1640*/  IMAD R21, R2.reuse, R21, R27 ;  /* 0x0000001502157224 */ /* 0x040fe200078e021b */
[----:B------:R-:W-:Y:S01]  /*1650*/  IABS R27, R28 ;  /* 0x0000001c001b7213 */ /* 0x000fe20000000000 */
[----:B------:R-:W-:Y:S02]  /*1660*/  IMAD.MOV R22, RZ, RZ, -R22 ;  /* 0x000000ffff167224 */ /* 0x000fe400078e0a16 */
[----:B------:R-:W-:Y:S01]  /*1670*/  @!P6 IMAD.MOV R18, RZ, RZ, -R18 ;  /* 0x000000ffff12e224 */ /* 0x000fe200078e0a12 */
[C---:B------:R-:W-:Y:S01]  /*1680*/  ISETP.GT.U32.AND P6, PT, R2.reuse, R21, PT ;  /* 0x000000150200720c */ /* 0x040fe20003fc4070 */
[----:B------:R-:W-:Y:S02]  /*1690*/  IMAD R22, R2, R22, R25 ;  /* 0x0000001602167224 */ /* 0x000fe400078e0219 */
[--C-:B------:R-:W-:Y:S02]  /*16a0*/  @!P2 IMAD.IADD R20, R20, 0x1, -R2.reuse ;  /* 0x000000011414a824 */ /* 0x100fe400078e0a02 */
[----:B------:R-:W-:Y:S01]  /*16b0*/  @!P3 IMAD.IADD R19, R19, 0x1, -R2 ;  /* 0x000000011313b824 */ /* 0x000fe200078e0a02 */
[----:B------:R-:W-:Y:S01]  /*16c0*/  ISETP.GT.U32.AND P3, PT, R2, R22, PT ;  /* 0x000000160200720c */ /* 0x000fe20003f64070 */
[----:B------:R-:W-:Y:S01]  /*16d0*/  IMAD.HI.U32 R23, R4, R27, RZ ;  /* 0x0000001b04177227 */ /* 0x000fe200078e00ff */
[----:B------:R-:W-:-:S03]  /*16e0*/  ISETP.GT.U32.AND P2, PT, R2, R20, PT ;  /* 0x000000140200720c */ /* 0x000fc60003f44070 */
[----:B------:R-:W-:-:S04]  /*16f0*/  IMAD.HI.U32 R24, R4, R29, RZ ;  /* 0x0000001d04187227 */ /* 0x000fc800078e00ff */
[----:B------:R-:W-:Y:S02]  /*1700*/  IMAD.MOV R23, RZ, RZ, -R23 ;  /* 0x000000ffff177224 */ /* 0x000fe400078e0a17 */
[----:B------:R-:W-:Y:S02]  /*1710*/  @!P6 IMAD.IADD R21, R21, 0x1, -R2 ;  /* 0x000000011515e824 */ /* 0x000fe400078e0a02 */
[----:B------:R-:W-:Y:S02]  /*1720*/  IMAD.MOV R24, RZ, RZ, -R24 ;  /* 0x000000ffff187224 */ /* 0x000fe400078e0a18 */
[----:B------:R-:W-:Y:S02]  /*1730*/  IMAD R23, R2, R23, R27 ;  /* 0x0000001702177224 */ /* 0x000fe400078e021b */
[----:B------:R-:W-:Y:S01]  /*1740*/  @!P3 IMAD.IADD R22, R22, 0x1, -R2 ;  /* 0x000000011616b824 */ /* 0x000fe200078e0a02 */
[----:B------:R-:W-:Y:S01]  /*1750*/  ISETP.GT.U32.AND P3, PT, R2, R21, PT ;  /* 0x000000150200720c */ /* 0x000fe20003f64070 */
[----:B------:R-:W-:-:S04]  /*1760*/  IMAD.HI.U32 R25, R4, R31, RZ ;  /* 0x0000001f04197227 */ /* 0x000fc800078e00ff */
[----:B------:R-:W-:Y:S01]  /*1770*/  IMAD R24, R2, R24, R29 ;  /* 0x0000001802187224 */ /* 0x000fe200078e021d */
[----:B------:R-:W-:Y:S01]  /*1780*/  IABS R29, R35 ;  /* 0x00000023001d7213 */ /* 0x000fe20000000000 */
[----:B------:R-:W-:Y:S01]  /*1790*/  @!P2 IMAD.IADD R20, R20, 0x1, -R2 ;  /* 0x000000011414a824 */ /* 0x000fe200078e0a02 */
[C---:B------:R-:W-:Y:S01]  /*17a0*/  ISETP.GT.U32.AND P2, PT, R2.reuse, R23, PT ;  /* 0x000000170200720c */ /* 0x040fe20003f44070 */
[----:B------:R-:W-:Y:S01]  /*17b0*/  IMAD.MOV R25, RZ, RZ, -R25 ;  /* 0x000000ffff197224 */ /* 0x000fe200078e0a19 */
[----:B------:R-:W-:Y:S01]  /*17c0*/  ISETP.GT.U32.AND P6, PT, R2, R24, PT ;  /* 0x000000180200720c */ /* 0x000fe20003fc4070 */
[----:B------:R-:W-:-:S04]  /*17d0*/  IMAD.HI.U32 R26, R4, R33, RZ ;  /* 0x00000021041a7227 */ /* 0x000fc800078e00ff */
[C---:B------:R-:W-:Y:S01]  /*17e0*/  IMAD R25, R2.reuse, R25, R31 ;  /* 0x0000001902197224 */ /* 0x040fe200078e021f */
[----:B------:R-:W-:Y:S01]  /*17f0*/  IABS R31, R36 ;  /* 0x00000024001f7213 */ /* 0x000fe20000000000 */
[----:B------:R-:W-:Y:S02]  /*1800*/  @!P3 IMAD.IADD R21, R21, 0x1, -R2 ;  /* 0x000000011515b824 */ /* 0x000fe400078e0a02 */
[----:B------:R-:W-:Y:S01]  /*1810*/  IMAD.MOV R26, RZ, RZ, -R26 ;  /* 0x000000ffff1a7224 */ /* 0x000fe200078e0a1a */
[C---:B------:R-:W-:Y:S01]  /*1820*/  ISETP.GT.U32.AND P3, PT, R2.reuse, R25, PT ;  /* 0x000000190200720c */ /* 0x040fe20003f64070 */
[--C-:B------:R-:W-:Y:S01]  /*1830*/  @!P2 IMAD.IADD R23, R23, 0x1, -R2.reuse ;  /* 0x000000011717a824 */ /* 0x100fe200078e0a02 */
[----:B------:R-:W-:Y:S01]  /*1840*/  ISETP.GT.U32.AND P2, PT, R2, R22, PT ;  /* 0x000000160200720c */ /* 0x000fe20003f44070 */
[----:B------:R-:W-:Y:S02]  /*1850*/  @!P6 IMAD.IADD R24, R24, 0x1, -R2 ;  /* 0x000000011818e824 */ /* 0x000fe400078e0a02 */
[----:B------:R-:W-:-:S03]  /*1860*/  IMAD.HI.U32 R27, R4, R29, RZ ;  /* 0x0000001d041b7227 */ /* 0x000fc600078e00ff */
[C---:B------:R-:W-:Y:S01]  /*1870*/  ISETP.GT.U32.AND P6, PT, R2.reuse, R24, PT ;  /* 0x000000180200720c */ /* 0x040fe20003fc4070 */
[----:B------:R-:W-:Y:S01]  /*1880*/  @!P0 IMAD.MOV R19, RZ, RZ, -R19 ;  /* 0x000000ffff138224 */ /* 0x000fe200078e0a13 */
[C---:B------:R-:W-:Y:S01]  /*1890*/  ISETP.GT.U32.AND P0, PT, R2.reuse, R23, PT ;  /* 0x000000170200720c */ /* 0x040fe20003f04070 */
[----:B------:R-:W-:Y:S01]  /*18a0*/  IMAD R26, R2, R26, R33 ;  /* 0x0000001a021a7224 */ /* 0x000fe200078e0221 */
[----:B------:R-:W-:Y:S01]  /*18b0*/  IABS R33, R37 ;  /* 0x0000002500217213 */ /* 0x000fe20000000000 */
[----:B------:R-:W-:Y:S02]  /*18c0*/  IMAD.MOV R27, RZ, RZ, -R27 ;  /* 0x000000ffff1b7224 */ /* 0x000fe400078e0a1b */
[----:B------:R-:W-:Y:S01]  /*18d0*/  @!P3 IMAD.IADD R25, R25, 0x1, -R2 ;  /* 0x000000011919b824 */ /* 0x000fe200078e0a02 */
[----:B------:R-:W-:Y:S01]  /*18e0*/  ISETP.GE.AND P3, PT, R30, RZ, PT ;  /* 0x000000ff1e00720c */ /* 0x000fe20003f66270 */
[----:B------:R-:W-:Y:S01]  /*18f0*/  IMAD R27, R2, R27, R29 ;  /* 0x0000001b021b7224 */ /* 0x000fe200078e021d */
[----:B------:R-:W-:Y:S01]  /*1900*/  IABS R30, R38 ;  /* 0x00000026001e7213 */ /* 0x000fe20000000000 */
[----:B------:R-:W-:-:S04]  /*1910*/  IMAD.HI.U32 R29, R4, R33, RZ ;  /* 0x00000021041d7227 */ /* 0x000fc800078e00ff */
[--C-:B------:R-:W-:Y:S01]  /*1920*/  @!P2 IMAD.IADD R22, R22, 0x1, -R2.reuse ;  /* 0x000000011616a824 */ /* 0x100fe200078e0a02 */
[----:B------:R-:W-:Y:S01]  /*1930*/  ISETP.GT.U32.AND P2, PT, R2, R26, PT ;  /* 0x0000001a0200720c */ /* 0x000fe20003f44070 */
[----:B------:R-:W-:Y:S02]  /*1940*/  IMAD.MOV R29, RZ, RZ, -R29 ;  /* 0x000000ffff1d7224 */ /* 0x000fe400078e0a1d */
[----:B------:R-:W-:Y:S01]  /*1950*/  @!P0 IMAD.IADD R23, R23, 0x1, -R2 ;  /* 0x0000000117178824 */ /* 0x000fe200078e0a02 */
[----:B------:R-:W-:Y:S01]  /*1960*/  ISETP.GE.AND P0, PT, R28, RZ, PT ;  /* 0x000000ff1c00720c */ /* 0x000fe20003f06270 */
[----:B------:R-:W-:-:S04]  /*1970*/  IMAD.HI.U32 R28, R4, R31, RZ ;  /* 0x0000001f041c7227 */ /* 0x000fc800078e00ff */
[----:B------:R-:W-:Y:S01]  /*1980*/  @!P6 IMAD.IADD R24, R24, 0x1, -R2 ;  /* 0x000000011818e824 */ /* 0x000fe200078e0a02 */
[C---:B------:R-:W-:Y:S01]  /*1990*/  ISETP.GT.U32.AND P6, PT, R2.reuse, R27, PT ;  /* 0x0000001b0200720c */ /* 0x040fe20003fc4070 */
[C---:B------:R-:W-:Y:S01]  /*19a0*/  IMAD R29, R2.reuse, R29, R33 ;  /* 0x0000001d021d7224 */ /* 0x040fe200078e0221 */
[C---:B------:R-:W-:Y:S01]  /*19b0*/  LOP3.LUT R33, R3.reuse, 0x3c, RZ, 0xfc, !PT ;  /* 0x0000003c03217812 */ /* 0x040fe200078efcff */
[----:B------:R-:W-:Y:S02]  /*19c0*/  IMAD.MOV R28, RZ, RZ, -R28 ;  /* 0x000000ffff1c7224 */ /* 0x000fe400078e0a1c */
[----:B------:R-:W-:Y:S01]  /*19d0*/  @!P5 IMAD.MOV R20, RZ, RZ, -R20 ;  /* 0x000000ffff14d224 */ /* 0x000fe200078e0a14 */
[C---:B------:R-:W-:Y:S01]  /*19e0*/  ISETP.GT.U32.AND P5, PT, R2.reuse, R25, PT ;  /* 0x000000190200720c */ /* 0x040fe20003fa4070 */
[----:B------:R-:W-:Y:S01]  /*19f0*/  @!P3 IMAD.MOV R24, RZ, RZ, -R24 ;  /* 0x000000ffff18b224 */ /* 0x000fe200078e0a18 */
[----:B------:R-:W-:Y:S01]  /*1a00*/  ISETP.GT.U32.AND P3, PT, R2, R29, PT ;  /* 0x0000001d0200720c */ /* 0x000fe20003f64070 */
[----:B------:R-:W-:Y:S01]  /*1a10*/  @!P2 IMAD.IADD R26, R26, 0x1, -R2 ;  /* 0x000000011a1aa824 */ /* 0x000fe200078e0a02 */
[----:B------:R-:W-:Y:S01]  /*1a20*/  ISETP.GE.AND P2, PT, R32, RZ, PT ;  /* 0x000000ff2000720c */ /* 0x000fe20003f46270 */
[C---:B------:R-:W-:Y:S01]  /*1a30*/  IMAD R28, R2.reuse, R28, R31 ;  /* 0x0000001c021c7224 */ /* 0x040fe200078e021f */
[----:B------:R-:W-:Y:S01]  /*1a40*/  LOP3.LUT R32, R3, 0x40, RZ, 0xfc, !PT ;  /* 0x0000004003207812 */ /* 0x000fe200078efcff */
[----:B------:R-:W-:Y:S01]  /*1a50*/  @!P1 IMAD.MOV R22, RZ, RZ, -R22 ;  /* 0x000000ffff169224 */ /* 0x000fe200078e0a16 */
[----:B------:R-:W-:Y:S01]  /*1a60*/  IABS R39, R33 ;  /* 0x0000002100277213 */ /* 0x000fe20000000000 */
[----:B------:R-:W-:Y:S01]  /*1a70*/  IMAD.MOV.U32 R31, RZ, RZ, R30 ;  /* 0x000000ffff1f7224 */ /* 0x000fe200078e001e */
[C---:B------:R-:W-:Y:S01]  /*1a80*/  ISETP.GT.U32.AND P1, PT, R2.reuse, R28, PT ;  /* 0x0000001c0200720c */ /* 0x040fe20003f24070 */
[--C-:B------:R-:W-:Y:S01]  /*1a90*/  @!P6 IMAD.IADD R27, R27, 0x1, -R2.reuse ;  /* 0x000000011b1be824 */ /* 0x100fe200078e0a02 */
[----:B------:R-:W-:Y:S01]  /*1aa0*/  ISETP.GT.U32.AND P6, PT, R2, R26, PT ;  /* 0x0000001a0200720c */ /* 0x000fe20003fc4070 */
[--C-:B------:R-:W-:Y:S01]  /*1ab0*/  @!P5 IMAD.IADD R25, R25, 0x1, -R2.reuse ;  /* 0x000000011919d824 */ /* 0x100fe200078e0a02 */
[----:B------:R-:W-:Y:S01]  /*1ac0*/  ISETP.GE.AND P5, PT, R35, RZ, PT ;  /* 0x000000ff2300720c */ /* 0x000fe20003fa6270 */
[----:B------:R-:W-:-:S02]  /*1ad0*/  @!P3 IMAD.IADD R29, R29, 0x1, -R2 ;  /* 0x000000011d1db824 */ /* 0x000fc400078e0a02 */
[----:B------:R-:W-:Y:S02]  /*1ae0*/  @!P2 IMAD.MOV R25, RZ, RZ, -R25 ;  /* 0x000000ffff19a224 */ /* 0x000fe400078e0a19 */
[----:B------:R-:W-:Y:S01]  /*1af0*/  IMAD.HI.U32 R30, R4, R31, RZ ;  /* 0x0000001f041e7227 */ /* 0x000fe200078e00ff */
[----:B------:R-:W-:-:S03]  /*1b00*/  ISETP.GT.U32.AND P2, PT, R2, R29, PT ;  /* 0x0000001d0200720c */ /* 0x000fc60003f44070 */
[----:B------:R-:W-:Y:S01]  /*1b10*/  @!P4 IMAD.MOV R21, RZ, RZ, -R21 ;  /* 0x000000ffff15c224 */ /* 0x000fe200078e0a15 */
[----:B------:R-:W-:Y:S01]  /*1b20*/  ISETP.GT.U32.AND P4, PT, R2, R27, PT ;  /* 0x0000001b0200720c */ /* 0x000fe20003f84070 */
[----:B------:R-:W-:Y:S01]  /*1b30*/  @!P0 IMAD.MOV R23, RZ, RZ, -R23 ;  /* 0x000000ffff178224 */ /* 0x000fe200078e0a17 */
[----:B------:R-:W-:Y:S01]  /*1b40*/  ISETP.GE.AND P0, PT, R34, RZ, PT ;  /* 0x000000ff2200720c */ /* 0x000fe20003f06270 */
[----:B------:R-:W-:Y:S01]  /*1b50*/  @!P1 IMAD.IADD R28, R28, 0x1, -R2 ;  /* 0x000000011c1c9824 */ /* 0x000fe200078e0a02 */
[----:B------:R-:W-:Y:S01]  /*1b60*/  ISETP.GE.AND P1, PT, R38, RZ, PT ;  /* 0x000000ff2600720c */ /* 0x000fe20003f26270 */
[----:B------:R-:W-:Y:S01]  /*1b70*/  IMAD.MOV R30, RZ, RZ, -R30 ;  /* 0x000000ffff1e7224 */ /* 0x000fe200078e0a1e */
[C---:B------:R-:W-:Y:S01]  /*1b80*/  LOP3.LUT R38, R3.reuse, 0x3a, RZ, 0xfc, !PT ;  /* 0x0000003a03267812 */ /* 0x040fe200078efcff */
[--C-:B------:R-:W-:Y:S01]  /*1b90*/  @!P6 IMAD.IADD R26, R26, 0x1, -R2.reuse ;  /* 0x000000011a1ae824 */ /* 0x100fe200078e0a02 */
[C---:B------:R-:W-:Y:S01]  /*1ba0*/  ISETP.GT.U32.AND P3, PT, R2.reuse, R28, PT ;  /* 0x0000001c0200720c */ /* 0x040fe20003f64070 */
[----:B------:R-:W-:Y:S01]  /*1bb0*/  IMAD R30, R2, R30, R31 ;  /* 0x0000001e021e7224 */ /* 0x000fe200078e021f */
[----:B------:R-:W-:Y:S01]  /*1bc0*/  LOP3.LUT R31, R3, 0x42, RZ, 0xfc, !PT ;  /* 0x00000042031f7812 */ /* 0x000fe200078efcff */
[--C-:B------:R-:W-:Y:S01]  /*1bd0*/  @!P2 IMAD.IADD R29, R29, 0x1, -R2.reuse ;  /* 0x000000011d1da824 */ /* 0x100fe200078e0a02 */
[----:B------:R-:W-:Y:S01]  /*1be0*/  ISETP.GE.AND P6, PT, R36, RZ, PT ;  /* 0x000000ff2400720c */ /* 0x000fe20003fc6270 */
[----:B------:R-:W-:Y:S01]  /*1bf0*/  @!P4 IMAD.IADD R27, R27, 0x1, -R2 ;  /* 0x000000011b1bc824 */ /* 0x000fe200078e0a02 */
[----:B------:R-:W-:Y:S01]  /*1c00*/  IABS R35, R31 ;  /* 0x0000001f00237213 */ /* 0x000fe20000000000 */
[----:B------:R-:W-:Y:S01]  /*1c10*/  @!P0 IMAD.MOV R26, RZ, RZ, -R26 ;  /* 0x000000ffff1a8224 */ /* 0x000fe200078e0a1a */
[----:B------:R-:W-:Y:S01]  /*1c20*/  ISETP.GT.U32.AND P2, PT, R2, R30, PT ;  /* 0x0000001e0200720c */ /* 0x000fe20003f44070 */
[----:B------:R-:W-:Y:S01]  /*1c30*/  @!P5 IMAD.MOV R27, RZ, RZ, -R27 ;  /* 0x000000ffff1bd224 */ /* 0x000fe200078e0a1b */
[----:B------:R-:W-:Y:S01]  /*1c40*/  ISETP.GE.AND P4, PT, R37, RZ, PT ;  /* 0x000000ff2500720c */ /* 0x000fe20003f86270 */
[----:B---3--:R-:W-:Y:S01]  /*1c50*/  IMAD R143, R0, UR7, RZ ;  /* 0x00000007008f7c24 */ /* 0x008fe2000f8e02ff */
[----:B------:R-:W-:Y:S01]  /*1c60*/  ISETP.GE.AND P0, PT, R31, RZ, PT ;  /* 0x000000ff1f00720c */ /* 0x000fe20003f06270 */
[----:B------:R-:W-:Y:S01]  /*1c70*/  IMAD.HI.U32 R31, R4, R35, RZ ;  /* 0x00000023041f7227 */ /* 0x000fe200078e00ff */
[----:B------:R-:W-:-:S02]  /*1c80*/  IABS R37, R32 ;  /* 0x0000002000257213 */ /* 0x000fc40000000000 */
[----:B------:R-:W-:Y:S01]  /*1c90*/  ISETP.GE.AND P5, PT, R32, RZ, PT ;  /* 0x000000ff2000720c */ /* 0x000fe20003fa6270 */
[----:B------:R-:W-:Y:S01]  /*1ca0*/  @!P3 IMAD.IADD R28, R28, 0x1, -R2 ;  /* 0x000000011c1cb824 */ /* 0x000fe200078e0a02 */
[----:B------:R-:W-:Y:S01]  /*1cb0*/  ISETP.GE.AND P3, PT, R33, RZ, PT ;  /* 0x000000ff2100720c */ /* 0x000fe20003f66270 */
[C---:B------:R-:W-:Y:S01]  /*1cc0*/  IMAD.HI.U32 R32, R4.reuse, R37, RZ ;  /* 0x0000002504207227 */ /* 0x040fe200078e00ff */
[----:B------:R-:W-:Y:S02]  /*1cd0*/  IABS R34, R40 ;  /* 0x0000002800227213 */ /* 0x000fe40000000000 */
[----:B------:R-:W-:Y:S01]  /*1ce0*/  IABS R41, R38 ;  /* 0x0000002600297213 */ /* 0x000fe20000000000 */
[----:B------:R-:W-:Y:S01]  /*1cf0*/  IMAD.MOV R33, RZ, RZ, -R31 ;  /* 0x000000ffff217224 */ /* 0x000fe200078e0a1f */
[----:B------:R-:W-:Y:S01]  /*1d00*/  IABS R36, R42 ;  /* 0x0000002a00247213 */ /* 0x000fe20000000000 */
[----:B------:R-:W-:-:S04]  /*1d10*/  IMAD.HI.U32 R31, R4, R39, RZ ;  /* 0x00000027041f7227 */ /* 0x000fc800078e00ff */
[----:B------:R-:W-:Y:S02]  /*1d20*/  IMAD.MOV R32, RZ, RZ, -R32 ;  /* 0x000000ffff207224 */ /* 0x000fe400078e0a20 */
[----:B------:R-:W-:Y:S02]  /*1d30*/  IMAD R33, R2, R33, R35 ;  /* 0x0000002102217224 */ /* 0x000fe400078e0223 */
[----:B------:R-:W-:Y:S02]  /*1d40*/  @!P2 IMAD.IADD R30, R30, 0x1, -R2 ;  /* 0x000000011e1ea824 */ /* 0x000fe400078e0a02 */
[----:B------:R-:W-:Y:S02]  /*1d50*/  IMAD.MOV R35, RZ, RZ, -R31 ;  /* 0x000000ffff237224 */ /* 0x000fe400078e0a1f */
[C---:B------:R-:W-:Y:S01]  /*1d60*/  IMAD R31, R2.reuse, R32, R37 ;  /* 0x00000020021f7224 */ /* 0x040fe200078e0225 */
[C---:B------:R-:W-:Y:S01]  /*1d70*/  ISETP.GT.U32.AND P2, PT, R2.reuse, R30, PT ;  /* 0x0000001e0200720c */ /* 0x040fe20003f44070 */
[----:B------:R-:W-:Y:S01]  /*1d80*/  @!P6 IMAD.MOV R28, RZ, RZ, -R28 ;  /* 0x000000ffff1ce224 */ /* 0x000fe200078e0a1c */
[----:B------:R-:W-:Y:S01]  /*1d90*/  ISETP.GT.U32.AND P6, PT, R2, R33, PT ;  /* 0x000000210200720c */ /* 0x000fe20003fc4070 */
[----:B------:R-:W-:-:S02]  /*1da0*/  IMAD.MOV.U32 R37, RZ, RZ, R34 ;  /* 0x000000ffff257224 */ /* 0x000fc400078e0022 */
[----:B------:R-:W-:-:S04]  /*1db0*/  IMAD.HI.U32 R34, R4, R41, RZ ;  /* 0x0000002904227227 */ /* 0x000fc800078e00ff */
[----:B------:R-:W-:Y:S02]  /*1dc0*/  IMAD.MOV R34, RZ, RZ, -R34 ;  /* 0x000000ffff227224 */ /* 0x000fe400078e0a22 */
[C---:B------:R-:W-:Y:S01]  /*1dd0*/  IMAD R32, R2.reuse, R35, R39 ;  /* 0x0000002302207224 */ /* 0x040fe200078e0227 */
[----:B------:R-:W-:Y:S01]  /*1de0*/  IABS R39, R44 ;  /* 0x0000002c00277213 */ /* 0x000fe20000000000 */
[----:B------:R-:W-:Y:S01]  /*1df0*/  @!P4 IMAD.MOV R29, RZ, RZ, -R29 ;  /* 0x000000ffff1dc224 */ /* 0x000fe200078e0a1d */
[C---:B------:R-:W-:Y:S01]  /*1e00*/  ISETP.GT.U32.AND P4, PT, R2.reuse, R31, PT ;  /* 0x0000001f0200720c */ /* 0x040fe20003f84070 */
[----:B------:R-:W-:Y:S01]  /*1e10*/  IMAD R34, R2, R34, R41 ;  /* 0x0000002202227224 */ /* 0x000fe200078e0229 */
[----:B------:R-:W-:Y:S01]  /*1e20*/  IABS R41, R45 ;  /* 0x0000002d00297213 */ /* 0x000fe20000000000 */
[----:B------:R-:W-:-:S04]  /*1e30*/  IMAD.HI.U32 R35, R4, R37, RZ ;  /* 0x0000002504237227 */ /* 0x000fc800078e00ff */
[--C-:B------:R-:W-:Y:S01]  /*1e40*/  @!P2 IMAD.IADD R30, R30, 0x1, -R2.reuse ;  /* 0x000000011e1ea824 */ /* 0x100fe200078e0a02 */
[C---:B------:R-:W-:Y:S01]  /*1e50*/  ISETP.GT.U32.AND P2, PT, R2.reuse, R32, PT ;  /* 0x000000200200720c */ /* 0x040fe20003f44070 */
[--C-:B------:R-:W-:Y:S01]  /*1e60*/  @!P6 IMAD.IADD R33, R33, 0x1, -R2.reuse ;  /* 0x000000012121e824 */ /* 0x100fe200078e0a02 */
[C---:B------:R-:W-:Y:S01]  /*1e70*/  ISETP.GT.U32.AND P6, PT, R2.reuse, R34, PT ;  /* 0x000000220200720c */ /* 0x040fe20003fc4070 */
[----:B------:R-:W-:Y:S02]  /*1e80*/  IMAD.MOV R35, RZ, RZ, -R35 ;  /* 0x000000ffff237224 */ /* 0x000fe400078e0a23 */
[----:B------:R-:W-:Y:S01]  /*1e90*/  @!P4 IMAD.IADD R31, R31, 0x1, -R2 ;  /* 0x000000011f1fc824 */ /* 0x000fe200078e0a02 */
[C---:B------:R-:W-:Y:S01]  /*1ea0*/  ISETP.GT.U32.AND P4, PT, R2.reuse, R33, PT ;  /* 0x000000210200720c */ /* 0x040fe20003f84070 */
[----:B------:R-:W-:Y:S02]  /*1eb0*/  IMAD R35, R2, R35, R37 ;  /* 0x0000002302237224 */ /* 0x000fe400078e0225 */
[----:B------:R-:W-:-:S02]  /*1ec0*/  IMAD.MOV.U32 R37, RZ, RZ, R36 ;  /* 0x000000ffff257224 */ /* 0x000fc400078e0024 */
[----:B------:R-:W-:Y:S02]  /*1ed0*/  @!P1 IMAD.MOV R30, RZ, RZ, -R30 ;  /* 0x000000ffff1e9224 */ /* 0x000fe400078e0a1e */
[----:B------:R-:W-:-:S04]  /*1ee0*/  IMAD.HI.U32 R36, R4, R37, RZ ;  /* 0x0000002504247227 */ /* 0x000fc800078e00ff */
[--C-:B------:R-:W-:Y:S01]  /*1ef0*/  @!P2 IMAD.IADD R32, R32, 0x1, -R2.reuse ;  /* 0x000000012020a824 */ /* 0x100fe200078e0a02 */
[----:B------:R-:W-:Y:S01]  /*1f00*/  ISETP.GT.U32.AND P2, PT, R2, R31, PT ;  /* 0x0000001f0200720c */ /* 0x000fe20003f44070 */
[----:B------:R-:W-:Y:S02]  /*1f10*/  @!P6 IMAD.IADD R34, R34, 0x1, -R2 ;  /* 0x000000012222e824 */ /* 0x000fe400078e0a02 */
[----:B------:R-:W-:Y:S01]  /*1f20*/  IMAD.MOV R36, RZ, RZ, -R36 ;  /* 0x000000ffff247224 */ /* 0x000fe200078e0a24 */
[C---:B------:R-:W-:Y:S01]  /*1f30*/  ISETP.GT.U32.AND P1, PT, R2.reuse, R32, PT ;  /* 0x000000200200720c */ /* 0x040fe20003f24070 */
[----:B------:R-:W-:Y:S01]  /*1f40*/  @!P4 IMAD.IADD R33, R33, 0x1, -R2 ;  /* 0x000000012121c824 */ /* 0x000fe200078e0a02 */
[C---:B------:R-:W-:Y:S01]  /*1f50*/  ISETP.GT.U32.AND P6, PT, R2.reuse, R34, PT ;  /* 0x000000220200720c */ /* 0x040fe20003fc4070 */
[C---:B------:R-:W-:Y:S01]  /*1f60*/  IMAD R36, R2.reuse, R36, R37 ;  /* 0x0000002402247224 */ /* 0x040fe200078e0225 */
[----:B------:R-:W-:Y:S01]  /*1f70*/  ISETP.GT.U32.AND P4, PT, R2, R35, PT ;  /* 0x000000230200720c */ /* 0x000fe20003f84070 */
[----:B------:R-:W-:-:S04]  /*1f80*/  IMAD.HI.U32 R37, R4, R39, RZ ;  /* 0x0000002704257227 */ /* 0x000fc800078e00ff */
[----:B------:R-:W-:Y:S02]  /*1f90*/  IMAD.MOV R37, RZ, RZ, -R37 ;  /* 0x000000ffff257224 */ /* 0x000fe400078e0a25 */
[--C-:B------:R-:W-:Y:S01]  /*1fa0*/  @!P2 IMAD.IADD R31, R31, 0x1, -R2.reuse ;  /* 0x000000011f1fa824 */ /* 0x100fe200078e0a02 */
[C---:B------:R-:W-:Y:S01]  /*1fb0*/  ISETP.GT.U32.AND P2, PT, R2.reuse, R36, PT ;  /* 0x000000240200720c */ /* 0x040fe20003f44070 */
[----:B------:R-:W-:Y:S01]  /*1fc0*/  IMAD R37, R2, R37, R39 ;  /* 0x0000002502257224 */ /* 0x000fe200078e0227 */
[----:B------:R-:W-:Y:S01]  /*1fd0*/  IABS R39, R47 ;  /* 0x0000002f00277213 */ /* 0x000fe20000000000 */
[--C-:B------:R-:W-:Y:S02]  /*1fe0*/  @!P6 IMAD.IADD R34, R34, 0x1, -R2.reuse ;  /* 0x000000012222e824 */ /* 0x100fe400078e0a02 */
[--C-:B------:R-:W-:Y:S01]  /*1ff0*/  @!P1 IMAD.IADD R32, R32, 0x1, -R2.reuse ;  /* 0x0000000120209824 */ /* 0x100fe200078e0a02 */
[----:B------:R-:W-:Y:S01]  /*2000*/  ISETP.GT.U32.AND P6, PT, R2, R37, PT ;  /* 0x000000250200720c */ /* 0x000fe20003fc4070 */
[----:B------:R-:W-:Y:S01]  /*2010*/  @!P4 IMAD.IADD R35, R35, 0x1, -R2 ;  /* 0x000000012323c824 */ /* 0x000fe200078e0a02 */
[----:B------:R-:W-:Y:S01]  /*2020*/  ISETP.GE.AND P1, PT, R38, RZ, PT ;  /* 0x000000ff2600720c */ /* 0x000fe20003f26270 */
[----:B------:R-:W-:Y:S01]  /*2030*/  IMAD.HI.U32 R38, R4, R41, RZ ;  /* 0x0000002904267227 */ /* 0x000fe200078e00ff */
[----:B------:R-:W-:-:S03]  /*2040*/  ISETP.GE.AND P4, PT, R40, RZ, PT ;  /* 0x000000ff2800720c */ /* 0x000fc60003f86270 */
[----:B------:R-:W-:Y:S02]  /*2050*/  IMAD.MOV R38, RZ, RZ, -R38 ;  /* 0x000000ffff267224 */ /* 0x000fe400078e0a26 */
[--C-:B------:R-:W-:Y:S01]  /*2060*/  @!P2 IMAD.IADD R36, R36, 0x1, -R2.reuse ;  /* 0x000000012424a824 */ /* 0x100fe200078e0a02 */
[----:B------:R-:W-:Y:S01]  /*2070*/  ISETP.GE.AND P2, PT, R42, RZ, PT ;  /* 0x000000ff2a00720c */ /* 0x000fe20003f46270 */
[C---:B------:R-:W-:Y:S01]  /*2080*/  IMAD R38, R2.reuse, R38, R41 ;  /* 0x0000002602267224 */ /* 0x040fe200078e0229 */
[----:B------:R-:W-:Y:S01]  /*2090*/  LOP3.LUT R42, R3, 0x28, RZ, 0xfc, !PT ;  /* 0x00000028032a7812 */ /* 0x000fe200078efcff */
[----:B------:R-:W-:Y:S01]  /*20a0*/  @!P6 IMAD.IADD R37, R37, 0x1, -R2 ;  /* 0x000000012525e824 */ /* 0x000fe200078e0a02 */
[----:B------:R-:W-:Y:S01]  /*20b0*/  ISETP.GT.U32.AND P6, PT, R2, R36, PT ;  /* 0x000000240200720c */ /* 0x000fe20003fc4070 */
[----:B------:R-:W-:Y:S02]  /*20c0*/  IMAD.MOV.U32 R41, RZ, RZ, R39 ;  /* 0x000000ffff297224 */ /* 0x000fe400078e0027 */
[----:B------:R-:W-:-:S04]  /*20d0*/  IMAD.HI.U32 R39, R4, R43, RZ ;  /* 0x0000002b04277227 */ /* 0x000fc800078e00ff */
[----:B------:R-:W-:Y:S02]  /*20e0*/  IMAD.MOV R39, RZ, RZ, -R39 ;  /* 0x000000ffff277224 */ /* 0x000fe400078e0a27 */
[----:B------:R-:W-:Y:S01]  /*20f0*/  @!P0 IMAD.MOV R33, RZ, RZ, -R33 ;  /* 0x000000ffff218224 */ /* 0x000fe200078e0a21 */
[C---:B------:R-:W-:Y:S01]  /*2100*/  ISETP.GT.U32.AND P0, PT, R2.reuse, R35, PT ;  /* 0x000000230200720c */ /* 0x040fe20003f04070 */
[----:B------:R-:W-:Y:S01]  /*2110*/  IMAD R39, R2, R39, R43 ;  /* 0x0000002702277224 */ /* 0x000fe200078e022b */
[----:B------:R-:W-:Y:S01]  /*2120*/  LOP3.LUT R43, R3, 0x26, RZ, 0xfc, !PT ;  /* 0x00000026032b7812 */ /* 0x000fe200078efcff */
[----:B------:R-:W-:Y:S02]  /*2130*/  @!P6 IMAD.IADD R36, R36, 0x1, -R2 ;  /* 0x000000012424e824 */ /* 0x000fe400078e0a02 */
[----:B------:R-:W-:Y:S01]  /*2140*/  @!P3 IMAD.MOV R32, RZ, RZ, -R32 ;  /* 0x000000ffff20b224 */ /* 0x000fe200078e0a20 */
[C---:B------:R-:W-:Y:S01]  /*2150*/  ISETP.GT.U32.AND P6, PT, R2.reuse, R39, PT ;  /* 0x000000270200720c */ /* 0x040fe20003fc4070 */
[----:B------:R-:W-:Y:S01]  /*2160*/  @!P2 IMAD.MOV R36, RZ, RZ, -R36 ;  /* 0x000000ffff24a224 */ /* 0x000fe200078e0a24 */
[----:B------:R-:W-:Y:S01]  /*2170*/  ISETP.GT.U32.AND P3, PT, R2, R38, PT ;  /* 0x000000260200720c */ /* 0x000fe20003f64070 */
[----:B------:R-:W-:Y:S01]  /*2180*/  IMAD.HI.U32 R40, R4, R41, RZ ;  /* 0x0000002904287227 */ /* 0x000fe200078e00ff */
[----:B------:R-:W-:-:S03]  /*2190*/  IABS R51, R43 ;  /* 0x0000002b00337213 */ /* 0x000fc60000000000 */
[----:B------:R-:W-:Y:S01]  /*21a0*/  @!P5 IMAD.MOV R31, RZ, RZ, -R31 ;  /* 0x000000ffff1fd224 */ /* 0x000fe200078e0a1f */
[----:B------:R-:W-:Y:S01]  /*21b0*/  ISETP.GT.U32.AND P5, PT, R2, R37, PT ;  /* 0x000000250200720c */ /* 0x000fe20003fa4070 */
[----:B------:R-:W-:Y:S02]  /*21c0*/  IMAD.MOV R40, RZ, RZ, -R40 ;  /* 0x000000ffff287224 */ /* 0x000fe400078e0a28 */
[--C-:B------:R-:W-:Y:S01]  /*21d0*/  @!P0 IMAD.IADD R35, R35, 0x1, -R2.reuse ;  /* 0x0000000123238824 */ /* 0x100fe200078e0a02 */
[----:B------:R-:W-:Y:S01]  /*21e0*/  ISETP.GE.AND P0, PT, R45, RZ, PT ;  /* 0x000000ff2d00720c */ /* 0x000fe20003f06270 */
[--C-:B------:R-:W-:Y:S02]  /*21f0*/  @!P6 IMAD.IADD R39, R39, 0x1, -R2.reuse ;  /* 0x000000012727e824 */ /* 0x100fe400078e0a02 */
[----:B------:R-:W-:Y:S01]  /*2200*/  @!P3 IMAD.IADD R38, R38, 0x1, -R2 ;  /* 0x000000012626b824 */ /* 0x000fe200078e0a02 */
[----:B------:R-:W-:Y:S01]  /*2210*/  ISETP.GE.AND P3, PT, R47, RZ, PT ;  /* 0x000000ff2f00720c */ /* 0x000fe20003f66270 */
[----:B------:R-:W-:Y:S01]  /*2220*/  @!P1 IMAD.MOV R34, RZ, RZ, -R34 ;  /* 0x000000ffff229224 */ /* 0x000fe200078e0a22 */
[C---:B------:R-:W-:Y:S01]  /*2230*/  ISETP.GT.U32.AND P2, PT, R2.reuse, R39, PT ;  /* 0x000000270200720c */ /* 0x040fe20003f44070 */
[----:B------:R-:W-:Y:S01]  /*2240*/  IMAD R40, R2, R40, R41 ;  /* 0x0000002802287224 */ /* 0x000fe200078e0229 */
[----:B------:R-:W-:Y:S01]  /*2250*/  ISETP.GE.AND P1, PT, R44, RZ, PT ;  /* 0x000000ff2c00720c */ /* 0x000fe20003f26270 */
[----:B------:R-:W-:Y:S01]  /*2260*/  @!P4 IMAD.MOV R35, RZ, RZ, -R35 ;  /* 0x000000ffff23c224 */ /* 0x000fe200078e0a23 */
[----:B------:R-:W-:Y:S01]  /*2270*/  LOP3.LUT R41, R3, 0x2a, RZ, 0xfc, !PT ;  /* 0x0000002a03297812 */ /* 0x000fe200078efcff */
[----:B------:R-:W-:Y:S01]  /*2280*/  @!P5 IMAD.IADD R37, R37, 0x1, -R2 ;  /* 0x000000012525d824 */ /* 0x000fe200078e0a02 */
[----:B------:R-:W-:-:S02]  /*2290*/  ISETP.GT.U32.AND P4, PT, R2, R38, PT ;  /* 0x000000260200720c */ /* 0x000fc40003f84070 */
[----:B------:R-:W-:Y:S02]  /*22a0*/  IABS R45, R41 ;  /* 0x00000029002d7213 */ /* 0x000fe40000000000 */
[----:B------:R-:W-:Y:S02]  /*22b0*/  ISETP.GE.AND P6, PT, R41, RZ, PT ;  /* 0x000000ff2900720c */ /* 0x000fe40003fc6270 */
[----:B------:R-:W-:Y:S01]  /*22c0*/  IABS R47, R42 ;  /* 0x0000002a002f7213 */ /* 0x000fe20000000000 */
[----:B------:R-:W-:Y:S01]  /*22d0*/  @!P2 IMAD.IADD R39, R39, 0x1, -R2 ;  /* 0x000000012727a824 */ /* 0x000fe200078e0a02 */
[----:B------:R-:W-:Y:S01]  /*22e0*/  ISETP.GT.U32.AND P2, PT, R2, R40, PT ;  /* 0x000000280200720c */ /* 0x000fe20003f44070 */
[----:B------:R-:W-:Y:S01]  /*22f0*/  IMAD.HI.U32 R41, R4, R45, RZ ;  /* 0x0000002d04297227 */ /* 0x000fe200078e00ff */
[----:B------:R-:W-:Y:S02]  /*2300*/  ISETP.GE.AND P5, PT, R46, RZ, PT ;  /* 0x000000ff2e00720c */ /* 0x000fe40003fa6270 */
[----:B------:R-:W-:Y:S01]  /*2310*/  IABS R46, R48 ;  /* 0x00000030002e7213 */ /* 0x000fe20000000000 */
[----:B------:R-:W-:Y:S01]  /*2320*/  @!P1 IMAD.MOV R37, RZ, RZ, -R37 ;  /* 0x000000ffff259224 */ /* 0x000fe200078e0a25 */
[----:B------:R-:W-:Y:S01]  /*2330*/  ISETP.GE.AND P1, PT, R42, RZ, PT ;  /* 0x000000ff2a00720c */ /* 0x000fe20003f26270 */
[----:B------:R-:W-:-:S02]  /*2340*/  IMAD.MOV R41, RZ, RZ, -R41 ;  /* 0x000000ffff297224 */ /* 0x000fc400078e0a29 */
[----:B------:R-:W-:-:S04]  /*2350*/  IMAD.HI.U32 R42, R4, R47, RZ ;  /* 0x0000002f042a7227 */ /* 0x000fc800078e00ff */
[----:B------:R-:W-:Y:S01]  /*2360*/  @!P4 IMAD.IADD R38, R38, 0x1, -R2 ;  /* 0x000000012626c824 */ /* 0x000fe200078e0a02 */
[----:B------:R-:W-:Y:S01]  /*2370*/  ISETP.GE.AND P4, PT, R43, RZ, PT ;  /* 0x000000ff2b00720c */ /* 0x000fe20003f86270 */
[----:B------:R-:W-:-:S04]  /*2380*/  IMAD.HI.U32 R43, R4, R51, RZ ;  /* 0x00000033042b7227 */ /* 0x000fc800078e00ff */
[----:B------:R-:W-:Y:S02]  /*2390*/  IMAD R41, R2, R41, R45 ;  /* 0x0000002902297224 */ /* 0x000fe400078e022d */
[----:B------:R-:W-:Y:S02]  /*23a0*/  @!P2 IMAD.IADD R40, R40, 0x1, -R2 ;  /* 0x000000012828a824 */ /* 0x000fe400078e0a02 */
[----:B------:R-:W-:Y:S02]  /*23b0*/  IMAD.MOV R42, RZ, RZ, -R42 ;  /* 0x000000ffff2a7224 */ /* 0x000fe400078e0a2a */
[----:B------:R-:W-:Y:S01]  /*23c0*/  IMAD.MOV R44, RZ, RZ, -R43 ;  /* 0x000000ffff2c7224 */ /* 0x000fe200078e0a2b */
[C---:B------:R-:W-:Y:S01]  /*23d0*/  ISETP.GT.U32.AND P2, PT, R2.reuse, R40, PT ;  /* 0x000000280200720c */ /* 0x040fe20003f44070 */
[----:B------:R-:W-:Y:S01]  /*23e0*/  @!P0 IMAD.MOV R38, RZ, RZ, -R38 ;  /* 0x000000ffff268224 */ /* 0x000fe200078e0a26 */
[C---:B------:R-:W-:Y:S01]  /*23f0*/  ISETP.GT.U32.AND P0, PT, R2.reuse, R41, PT ;  /* 0x000000290200720c */ /* 0x040fe20003f04070 */
[----:B------:R-:W-:-:S02]  /*2400*/  IMAD R43, R2, R42, R47 ;  /* 0x0000002a022b7224 */ /* 0x000fc400078e022f */
[----:B------:R-:W-:Y:S01]  /*2410*/  IMAD.MOV.U32 R47, RZ, RZ, R46 ;  /* 0x000000ffff2f7224 */ /* 0x000fe200078e002e */
[----:B------:R-:W-:Y:S01]  /*2420*/  IABS R46, R60 ;  /* 0x0000003c002e7213 */ /* 0x000fe20000000000 */
[----:B------:R-:W-:Y:S01]  /*2430*/  @!P5 IMAD.MOV R39, RZ, RZ, -R39 ;  /* 0x000000ffff27d224 */ /* 0x000fe200078e0a27 */
[----:B------:R-:W-:Y:S01]  /*2440*/  ISETP.GT.U32.AND P5, PT, R2, R43, PT ;  /* 0x0000002b0200720c */ /* 0x000fe20003fa4070 */
[----:B------:R-:W-:-:S04]  /*2450*/  IMAD.HI.U32 R42, R4, R47, RZ ;  /* 0x0000002f042a7227 */ /* 0x000fc800078e00ff */
[----:B------:R-:W-:Y:S02]  /*2460*/  IMAD.MOV R42, RZ, RZ, -R42 ;  /* 0x000000ffff2a7224 */ /* 0x000fe400078e0a2a */
[C---:B------:R-:W-:Y:S02]  /*2470*/  IMAD R45, R2.reuse, R44, R51 ;  /* 0x0000002c022d7224 */ /* 0x040fe400078e0233 */
[----:B------:R-:W-:Y:S02]  /*2480*/  IMAD R47, R2, R42, R47 ;  /* 0x0000002a022f7224 */ /* 0x000fe400078e022f */
[--C-:B------:R-:W-:Y:S01]  /*2490*/  @!P2 IMAD.IADD R40, R40, 0x1, -R2.reuse ;  /* 0x000000012828a824 */ /* 0x100fe200078e0a02 */
[----:B------:R-:W-:Y:S01]  /*24a0*/  ISETP.GT.U32.AND P2, PT, R2, R45, PT ;  /* 0x0000002d0200720c */ /* 0x000fe20003f44070 */
[----:B------:R-:W-:Y:S02]  /*24b0*/  @!P0 IMAD.IADD R41, R41, 0x1, -R2 ;  /* 0x0000000129298824 */ /* 0x000fe400078e0a02 */
[----:B------:R-:W-:-:S03]  /*24c0*/  IMAD.HI.U32 R44, R4, R61, RZ ;  /* 0x0000003d042c7227 */ /* 0x000fc600078e00ff */
[C---:B------:R-:W-:Y:S01]  /*24d0*/  ISETP.GT.U32.AND P0, PT, R2.reuse, R41, PT ;  /* 0x000000290200720c */ /* 0x040fe20003f04070 */
[----:B------:R-:W-:Y:S01]  /*24e0*/  @!P3 IMAD.MOV R40, RZ, RZ, -R40 ;  /* 0x000000ffff28b224 */ /* 0x000fe200078e0a28 */
[C---:B------:R-:W-:Y:S01]  /*24f0*/  ISETP.GT.U32.AND P3, PT, R2.reuse, R47, PT ;  /* 0x0000002f0200720c */ /* 0x040fe20003f64070 */
[----:B------:R-:W-:Y:S02]  /*2500*/  IMAD.MOV R44, RZ, RZ, -R44 ;  /* 0x000000ffff2c7224 */ /* 0x000fe400078e0a2c */
[----:B------:R-:W-:Y:S02]  /*2510*/  @!P5 IMAD.IADD R43, R43, 0x1, -R2 ;  /* 0x000000012b2bd824 */ /* 0x000fe400078e0a02 */
[C---:B------:R-:W-:Y:S02]  /*2520*/  IMAD R51, R2.reuse, R44, R61 ;  /* 0x0000002c02337224 */ /* 0x040fe400078e023d */
[----:B------:R-:W-:Y:S01]  /*2530*/  IMAD.MOV.U32 R61, RZ, RZ, R46 ;  /* 0x000000ffff3d7224 */ /* 0x000fe200078e002e */
[----:B------:R-:W-:Y:S01]  /*2540*/  ISETP.GT.U32.AND P5, PT, R2, R43, PT ;  /* 0x0000002b0200720c */ /* 0x000fe20003fa4070 */
[----:B------:R-:W-:Y:S01]  /*2550*/  @!P2 IMAD.IADD R45, R45, 0x1, -R2 ;  /* 0x000000012d2da824 */ /* 0x000fe200078e0a02 */
[----:B------:R-:W-:Y:S01]  /*2560*/  LOP3.LUT R46, R3, 0x1a, RZ, 0xfc, !PT ;  /* 0x0000001a032e7812 */ /* 0x000fe200078efcff */
[----:B------:R-:W-:-:S03]  /*2570*/  IMAD.HI.U32 R42, R4, R61, RZ ;  /* 0x0000003d042a7227 */ /* 0x000fc600078e00ff */
[----:B------:R-:W-:Y:S01]  /*2580*/  IABS R75, R46 ;  /* 0x0000002e004b7213 */ /* 0x000fe20000000000 */
[----:B------:R-:W-:Y:S01]  /*2590*/  IMAD.MOV R42, RZ, RZ, -R42 ;  /* 0x000000ffff2a7224 */ /* 0x000fe200078e0a2a */
[C---:B------:R-:W-:Y:S01]  /*25a0*/  ISETP.GT.U32.AND P2, PT, R2.reuse, R45, PT ;  /* 0x0000002d0200720c */ /* 0x040fe20003f44070 */
[--C-:B------:R-:W-:Y:S01]  /*25b0*/  @!P0 IMAD.IADD R41, R41, 0x1, -R2.reuse ;  /* 0x0000000129298824 */ /* 0x100fe200078e0a02 */
[----:B------:R-:W-:Y:S01]  /*25c0*/  ISETP.GT.U32.AND P0, PT, R2, R51, PT ;  /* 0x000000330200720c */ /* 0x000fe20003f04070 */
[--C-:B------:R-:W-:Y:S01]  /*25d0*/  @!P3 IMAD.IADD R47, R47, 0x1, -R2.reuse ;  /* 0x000000012f2fb824 */ /* 0x100fe200078e0a02 */
[----:B------:R-:W-:Y:S01]  /*25e0*/  ISETP.GE.AND P3, PT, R48, RZ, PT ;  /* 0x000000ff3000720c */ /* 0x000fe20003f66270 */
[C---:B------:R-:W-:Y:S01]  /*25f0*/  IMAD R61, R2.reuse, R42, R61 ;  /* 0x0000002a023d7224 */ /* 0x040fe200078e023d */
[----:B------:R-:W-:Y:S01]  /*2600*/  LEA.HI R48, R59, R64, RZ, 0x1a ;  /* 0x000000403b307211 */ /* 0x000fe200078fd0ff */
[----:B------:R-:W-:Y:S01]  /*2610*/  @!P6 IMAD.MOV R41, RZ, RZ, -R41 ;  /* 0x000000ffff29e224 */ /* 0x000fe200078e0a29 */
[C---:B------:R-:W-:Y:S01]  /*2620*/  ISETP.GT.U32.AND P6, PT, R2.reuse, R47, PT ;  /* 0x0000002f0200720c */ /* 0x040fe20003fc4070 */
[----:B------:R-:W-:Y:S01]  /*2630*/  @!P5 IMAD.IADD R43, R43, 0x1, -R2 ;  /* 0x000000012b2bd824 */ /* 0x000fe200078e0a02 */
[----:B------:R-:W-:Y:S01]  /*2640*/  ISETP.GT.U32.AND P5, PT, R2, R61, PT ;  /* 0x0000003d0200720c */ /* 0x000fe20003fa4070 */
[----:B------:R-:W-:-:S04]  /*2650*/  IMAD.HI.U32 R42, R4, R63, RZ ;  /* 0x0000003f042a7227 */ /* 0x000fc800078e00ff */
[----:B------:R-:W-:-:S04]  /*2660*/  IMAD.HI.U32 R44, R4, R75, RZ ;  /* 0x0000004b042c7227 */ /* 0x000fc800078e00ff */
[----:B------:R-:W-:Y:S02]  /*2670*/  IMAD.MOV R42, RZ, RZ, -R42 ;  /* 0x000000ffff2a7224 */ /* 0x000fe400078e0a2a */
[----:B------:R-:W-:Y:S02]  /*2680*/  IMAD.MOV R44, RZ, RZ, -R44 ;  /* 0x000000ffff2c7224 */ /* 0x000fe400078e0a2c */
[C---:B------:R-:W-:Y:S01]  /*2690*/  IMAD R63, R2.reuse, R42, R63 ;  /* 0x0000002a023f7224 */ /* 0x040fe200078e023f */
[----:B------:R-:W-:Y:S01]  /*26a0*/  LOP3.LUT R42, R3, 0x18, RZ, 0xfc, !PT ;  /* 0x00000018032a7812 */ /* 0x000fe200078efcff */
[--C-:B------:R-:W-:Y:S02]  /*26b0*/  @!P6 IMAD.IADD R47, R47, 0x1, -R2.reuse ;  /* 0x000000012f2fe824 */ /* 0x100fe400078e0a02 */
[C---:B------:R-:W-:Y:S01]  /*26c0*/  IMAD R75, R2.reuse, R44, R75 ;  /* 0x0000002c024b7224 */ /* 0x040fe200078e024b */
[----:B------:R-:W-:Y:S01]  /*26d0*/  ISETP.GT.U32.AND P6, PT, R2, R63, PT ;  /* 0x0000003f0200720c */ /* 0x000fe20003fc4070 */
[----:B------:R-:W-:Y:S01]  /*26e0*/  @!P5 IMAD.IADD R61, R61, 0x1, -R2 ;  /* 0x000000013d3dd824 */ /* 0x000fe200078e0a02 */
[----:B------:R-:W-:Y:S01]  /*26f0*/  LOP3.LUT R44, R3, 0x16, RZ, 0xfc, !PT ;  /* 0x00000016032c7812 */ /* 0x000fe200078efcff */
[----:B------:R-:W-:-:S02]  /*2700*/  IMAD.MOV.U32 R69, RZ, RZ, R47 ;  /* 0x000000ffff457224 */ /* 0x000fc400078e002f */
[--C-:B------:R-:W-:Y:S01]  /*2710*/  @!P2 IMAD.IADD R45, R45, 0x1, -R2.reuse ;  /* 0x000000012d2da824 */ /* 0x100fe200078e0a02 */
[C---:B------:R-:W-:Y:S01]  /*2720*/  ISETP.GT.U32.AND P5, PT, R2.reuse, R61, PT ;  /* 0x0000003d0200720c */ /* 0x040fe20003fa4070 */
[----:B------:R-:W-:Y:S01]  /*2730*/  @!P3 IMAD.MOV R69, RZ, RZ, -R69 ;  /* 0x000000ffff45b224 */ /* 0x000fe200078e0a45 */
[----:B------:R-:W-:Y:S01]  /*2740*/  ISETP.GT.U32.AND P3, PT, R2, R75, PT ;  /* 0x0000004b0200720c */ /* 0x000fe20003f64070 */
[----:B------:R-:W-:Y:S01]  /*2750*/  IMAD.MOV.U32 R67, RZ, RZ, R45 ;  /* 0x000000ffff437224 */ /* 0x000fe200078e002d */
[----:B------:R-:W-:Y:S01]  /*2760*/  IABS R45, R42 ;  /* 0x0000002a002d7213 */ /* 0x000fe20000000000 */
[--C-:B------:R-:W-:Y:S01]  /*2770*/  @!P0 IMAD.IADD R51, R51, 0x1, -R2.reuse ;  /* 0x0000000133338824 */ /* 0x100fe200078e0a02 */
[----:B------:R-:W-:Y:S01]  /*2780*/  IABS R47, R44 ;  /* 0x0000002c002f7213 */ /* 0x000fe20000000000 */
[----:B------:R-:W-:Y:S01]  /*2790*/  @!P6 IMAD.IADD R63, R63, 0x1, -R2 ;  /* 0x000000013f3fe824 */ /* 0x000fe200078e0a02 */
[----:B------:R-:W-:Y:S01]  /*27a0*/  ISETP.GE.AND P6, PT, R44, RZ, PT ;  /* 0x000000ff2c00720c */ /* 0x000fe20003fc6270 */
[----:B------:R-:W-:Y:S01]  /*27b0*/  IMAD.MOV.U32 R65, RZ, RZ, R43 ;  /* 0x000000ffff417224 */ /* 0x000fe200078e002b */
[----:B------:R-:W-:Y:S01]  /*27c0*/  ISETP.GE.AND P2, PT, R50, RZ, PT ;  /* 0x000000ff3200720c */ /* 0x000fe20003f46270 */
[----:B------:R-:W-:Y:S01]  /*27d0*/  IMAD.HI.U32 R43, R4, R47, RZ ;  /* 0x0000002f042b7227 */ /* 0x000fe200078e00ff */
[----:B------:R-:W-:-:S02]  /*27e0*/  ISETP.GE.AND P0, PT, R60, RZ, PT ;  /* 0x000000ff3c00720c */ /* 0x000fc40003f06270 */
[----:B------:R-:W-:Y:S01]  /*27f0*/  LOP3.LUT R50, R3, 0xa, RZ, 0xfc, !PT ;  /* 0x0000000a03327812 */ /* 0x000fe200078efcff */
[--C-:B------:R-:W-:Y:S01]  /*2800*/  @!P5 IMAD.IADD R61, R61, 0x1, -R2.reuse ;  /* 0x000000013d3dd824 */ /* 0x100fe200078e0a02 */
[----:B------:R-:W-:Y:S01]  /*2810*/  ISETP.GE.AND P5, PT, R42, RZ, PT ;  /* 0x000000ff2a00720c */ /* 0x000fe20003fa6270 */
[----:B------:R-:W-:Y:S01]  /*2820*/  @!P3 IMAD.IADD R75, R75, 0x1, -R2 ;  /* 0x000000014b4bb824 */ /* 0x000fe200078e0a02 */
[----:B------:R-:W-:Y:S01]  /*2830*/  ISETP.GT.U32.AND P3, PT, R2, R63, PT ;  /* 0x0000003f0200720c */ /* 0x000fe20003f64070 */
[----:B------:R-:W-:Y:S01]  /*2840*/  IMAD.HI.U32 R42, R4, R45, RZ ;  /* 0x0000002d042a7227 */ /* 0x000fe200078e00ff */
[----:B------:R-:W-:-:S03]  /*2850*/  IABS R95, R50 ;  /* 0x00000032005f7213 */ /* 0x000fc60000000000 */
[----:B------:R-:W-:Y:S01]  /*2860*/  @!P1 IMAD.MOV R65, RZ, RZ, -R65 ;  /* 0x000000ffff419224 */ /* 0x000fe200078e0a41 */
[C---:B------:R-:W-:Y:S01]  /*2870*/  ISETP.GT.U32.AND P1, PT, R2.reuse, R51, PT ;  /* 0x000000330200720c */ /* 0x040fe20003f24070 */
[----:B------:R-:W-:Y:S02]  /*2880*/  IMAD.MOV R42, RZ, RZ, -R42 ;  /* 0x000000ffff2a7224 */ /* 0x000fe400078e0a2a */
[----:B------:R-:W-:Y:S02]  /*2890*/  IMAD.MOV R44, RZ, RZ, -R43 ;  /* 0x000000ffff2c7224 */ /* 0x000fe400078e0a2b */
[C---:B------:R-:W-:Y:S01]  /*28a0*/  IMAD R43, R2.reuse, R42, R45 ;  /* 0x0000002a022b7224 */ /* 0x040fe200078e022d */
[----:B------:R-:W-:Y:S01]  /*28b0*/  LOP3.LUT R42, R3, 0x14, RZ, 0xfc, !PT ;  /* 0x00000014032a7812 */ /* 0x000fe200078efcff */
[--C-:B------:R-:W-:Y:S02]  /*28c0*/  @!P3 IMAD.IADD R63, R63, 0x1, -R2.reuse ;  /* 0x000000013f3fb824 */ /* 0x100fe400078e0a02 */
[C---:B------:R-:W-:Y:S01]  /*28d0*/  IMAD R45, R2.reuse, R44, R47 ;  /* 0x0000002c022d7224 */ /* 0x040fe200078e022f */
[----:B------:R-:W-:Y:S01]  /*28e0*/  ISETP.GT.U32.AND P3, PT, R2, R43, PT ;  /* 0x0000002b0200720c */ /* 0x000fe20003f64070 */
[----:B------:R-:W-:Y:S01]  /*28f0*/  IMAD.MOV.U32 R73, RZ, RZ, R61 ;  /* 0x000000ffff497224 */ /* 0x000fe200078e003d */
[----:B------:R-:W-:Y:S01]  /*2900*/  LOP3.LUT R44, R3, 0x12, RZ, 0xfc, !PT ;  /* 0x00000012032c7812 */ /* 0x000fe200078efcff */
[--C-:B------:R-:W-:Y:S01]  /*2910*/  @!P1 IMAD.IADD R51, R51, 0x1, -R2.reuse ;  /* 0x0000000133339824 */ /* 0x100fe200078e0a02 */
[----:B------:R-:W-:Y:S01]  /*2920*/  ISETP.GE.AND P1, PT, R46, RZ, PT ;  /* 0x000000ff2e00720c */ /* 0x000fe20003f26270 */
[----:B------:R-:W-:Y:S01]  /*2930*/  @!P4 IMAD.MOV R67, RZ, RZ, -R67 ;  /* 0x000000ffff43c224 */ /* 0x000fe200078e0a43 */
[----:B------:R-:W-:Y:S01]  /*2940*/  IABS R87, R44 ;  /* 0x0000002c00577213 */ /* 0x000fe20000000000 */
[----:B------:R-:W-:Y:S01]  /*2950*/  IMAD.MOV.U32 R71, RZ, RZ, R51 ;  /* 0x000000ffff477224 */ /* 0x000fe200078e0033 */
[----:B------:R-:W-:Y:S01]  /*2960*/  IABS R85, R42 ;  /* 0x0000002a00557213 */ /* 0x000fe20000000000 */
[----:B------:R-:W-:Y:S01]  /*2970*/  @!P0 IMAD.MOV R73, RZ, RZ, -R73 ;  /* 0x000000ffff498224 */ /* 0x000fe200078e0a49 */
[----:B------:R-:W-:Y:S01]  /*2980*/  ISETP.GE.AND P4, PT, R62, RZ, PT ;  /* 0x000000ff3e00720c */ /* 0x000fe20003f86270 */
[----:B------:R-:W-:Y:S01]  /*2990*/  @!P2 IMAD.MOV R71, RZ, RZ, -R71 ;  /* 0x000000ffff47a224 */ /* 0x000fe200078e0a47 */
[----:B------:R-:W-:Y:S01]  /*29a0*/  ISETP.GT.U32.AND P2, PT, R2, R75, PT ;  /* 0x0000004b0200720c */ /* 0x000fe20003f44070 */
[----:B------:R-:W-:Y:S01]  /*29b0*/  @!P3 IMAD.IADD R43, R43, 0x1, -R2 ;  /* 0x000000012b2bb824 */ /* 0x000fe200078e0a02 */
[----:B------:R-:W-:Y:S01]  /*29c0*/  ISETP.GE.AND P0, PT, R42, RZ, PT ;  /* 0x000000ff2a00720c */ /* 0x000fe20003f06270 */
[----:B------:R-:W-:Y:S01]  /*29d0*/  IMAD.HI.U32 R42, R4, R85, RZ ;  /* 0x00000055042a7227 */ /* 0x000fe200078e00ff */
[----:B------:R-:W-:-:S02]  /*29e0*/  LOP3.LUT R46, R3, 0x10, RZ, 0xfc, !PT ;  /* 0x00000010032e7812 */ /* 0x000fc400078efcff */
[C---:B------:R-:W-:Y:S01]  /*29f0*/  ISETP.GT.U32.AND P3, PT, R2.reuse, R43, PT ;  /* 0x0000002b0200720c */ /* 0x040fe20003f64070 */
[----:B------:R-:W-:Y:S01]  /*2a00*/  IMAD.MOV R42, RZ, RZ, -R42 ;  /* 0x000000ffff2a7224 */ /* 0x000fe200078e0a2a */
[----:B------:R-:W-:Y:S01]  /*2a10*/  IABS R89, R46 ;  /* 0x0000002e00597213 */ /* 0x000fe20000000000 */
[----:B------:R-:W-:Y:S01]  /*2a20*/  IMAD.MOV.U32 R77, RZ, RZ, R63 ;  /* 0x000000ffff4d7224 */ /* 0x000fe200078e003f */
[C---:B------:R-:W-:Y:S01]  /*2a30*/  LOP3.LUT R47, R3.reuse, 0xc, RZ, 0xfc, !PT ;  /* 0x0000000c032f7812 */ /* 0x040fe200078efcff */
[----:B------:R-:W-:Y:S01]  /*2a40*/  IMAD R85, R2, R42, R85 ;  /* 0x0000002a02557224 */ /* 0x000fe200078e0255 */
[----:B------:R-:W-:Y:S01]  /*2a50*/  LOP3.LUT R63, R3, 0x8, RZ, 0xfc, !PT ;  /* 0x00000008033f7812 */ /* 0x000fe200078efcff */
[----:B------:R-:W-:Y:S01]  /*2a60*/  @!P2 IMAD.IADD R75, R75, 0x1, -R2 ;  /* 0x000000014b4ba824 */ /* 0x000fe200078e0a02 */
[----:B------:R-:W-:Y:S01]  /*2a70*/  ISETP.GE.AND P2, PT, R44, RZ, PT ;  /* 0x000000ff2c00720c */ /* 0x000fe20003f46270 */
[----:B------:R-:W-:Y:S01]  /*2a80*/  IMAD.HI.U32 R44, R4, R87, RZ ;  /* 0x00000057042c7227 */ /* 0x000fe200078e00ff */
[----:B------:R-:W-:-:S02]  /*2a90*/  IABS R93, R47 ;  /* 0x0000002f005d7213 */ /* 0x000fc40000000000 */
[----:B------:R-:W-:Y:S01]  /*2aa0*/  IABS R97, R63 ;  /* 0x0000003f00617213 */ /* 0x000fe20000000000 */
[----:B------:R-:W-:Y:S02]  /*2ab0*/  IMAD.MOV R44, RZ, RZ, -R44 ;  /* 0x000000ffff2c7224 */ /* 0x000fe400078e0a2c */
[----:B------:R-:W-:Y:S01]  /*2ac0*/  @!P3 IMAD.IADD R43, R43, 0x1, -R2 ;  /* 0x000000012b2bb824 */ /* 0x000fe200078e0a02 */
[C---:B------:R-:W-:Y:S01]  /*2ad0*/  ISETP.GT.U32.AND P3, PT, R2.reuse, R85, PT ;  /* 0x000000550200720c */ /* 0x040fe20003f64070 */
[----:B------:R-:W-:Y:S02]  /*2ae0*/  IMAD.MOV.U32 R79, RZ, RZ, R75 ;  /* 0x000000ffff4f7224 */ /* 0x000fe400078e004b */
[C---:B------:R-:W-:Y:S02]  /*2af0*/  IMAD R87, R2.reuse, R44, R87 ;  /* 0x0000002c02577224 */ /* 0x040fe400078e0257 */
[----:B------:R-:W-:Y:S02]  /*2b00*/  IMAD.MOV.U32 R81, RZ, RZ, R43 ;  /* 0x000000ffff517224 */ /* 0x000fe400078e002b */
[----:B------:R-:W-:Y:S01]  /*2b10*/  @!P1 IMAD.MOV R79, RZ, RZ, -R79 ;  /* 0x000000ffff4f9224 */ /* 0x000fe200078e0a4f */
[C---:B------:R-:W-:Y:S01]  /*2b20*/  ISETP.GT.U32.AND P1, PT, R2.reuse, R45, PT ;  /* 0x0000002d0200720c */ /* 0x040fe20003f24070 */
[----:B------:R-:W-:Y:S01]  /*2b30*/  @!P5 IMAD.MOV R81, RZ, RZ, -R81 ;  /* 0x000000ffff51d224 */ /* 0x000fe200078e0a51 */
[----:B------:R-:W-:Y:S01]  /*2b40*/  ISETP.GT.U32.AND P5, PT, R2, R87, PT ;  /* 0x000000570200720c */ /* 0x000fe20003fa4070 */
[----:B------:R-:W-:-:S04]  /*2b50*/  IMAD.HI.U32 R42, R4, R89, RZ ;  /* 0x00000059042a7227 */ /* 0x000fc800078e00ff */
[----:B------:R-:W-:Y:S01]  /*2b60*/  @!P4 IMAD.MOV R77, RZ, RZ, -R77 ;  /* 0x000000ffff4dc224 */ /* 0x000fe200078e0a4d */
[----:B------:R-:W-:Y:S01]  /*2b70*/  ISETP.GE.AND P4, PT, R46, RZ, PT ;  /* 0x000000ff2e00720c */ /* 0x000fe20003f86270 */
[----:B------:R-:W-:Y:S02]  /*2b80*/  IMAD.MOV R46, RZ, RZ, -R42 ;  /* 0x000000ffff2e7224 */ /* 0x000fe400078e0a2a */
[----:B------:R-:W-:-:S04]  /*2b90*/  IMAD.HI.U32 R42, R4, R95, RZ ;  /* 0x0000005f042a7227 */ /* 0x000fc800078e00ff */
[--C-:B------:R-:W-:Y:S02]  /*2ba0*/  @!P1 IMAD.IADD R45, R45, 0x1, -R2.reuse ;  /* 0x000000012d2d9824 */ /* 0x100fe400078e0a02 */
[----:B------:R-:W-:Y:S02]  /*2bb0*/  @!P5 IMAD.IADD R87, R87, 0x1, -R2 ;  /* 0x000000015757d824 */ /* 0x000fe400078e0a02 */
[----:B------:R-:W-:Y:S01]  /*2bc0*/  IMAD.MOV R42, RZ, RZ, -R42 ;  /* 0x000000ffff2a7224 */ /* 0x000fe200078e0a2a */
[C---:B------:R-:W-:Y:S01]  /*2bd0*/  ISETP.GT.U32.AND P1, PT, R2.reuse, R45, PT ;  /* 0x0000002d0200720c */ /* 0x040fe20003f24070 */
[C---:B------:R-:W-:Y:S01]  /*2be0*/  IMAD R89, R2.reuse, R46, R89 ;  /* 0x0000002e02597224 */ /* 0x040fe200078e0259 */
[C---:B------:R-:W-:Y:S01]  /*2bf0*/  ISETP.GT.U32.AND P5, PT, R2.reuse, R87, PT ;  /* 0x000000570200720c */ /* 0x040fe20003fa4070 */
[----:B------:R-:W-:Y:S02]  /*2c00*/  IMAD R95, R2, R42, R95 ;  /* 0x0000002a025f7224 */ /* 0x000fe400078e025f */
[----:B------:R-:W-:-:S02]  /*2c10*/  @!P3 IMAD.IADD R85, R85, 0x1, -R2 ;  /* 0x000000015555b824 */ /* 0x000fc400078e0a02 */
[----:B------:R-:W-:-:S03]  /*2c20*/  IMAD.HI.U32 R44, R4, R93, RZ ;  /* 0x0000005d042c7227 */ /* 0x000fc600078e00ff */
[----:B------:R-:W-:Y:S01]  /*2c30*/  ISETP.GT.U32.AND P3, PT, R2, R85, PT ;  /* 0x000000550200720c */ /* 0x000fe20003f64070 */
[----:B------:R-:W-:-:S04]  /*2c40*/  IMAD.HI.U32 R42, R4, R97, RZ ;  /* 0x00000061042a7227 */ /* 0x000fc800078e00ff */
[--C-:B------:R-:W-:Y:S01]  /*2c50*/  @!P1 IMAD.IADD R45, R45, 0x1, -R2.reuse ;  /* 0x000000012d2d9824 */ /* 0x100fe200078e0a02 */
[C---:B------:R-:W-:Y:S01]  /*2c60*/  ISETP.GT.U32.AND P1, PT, R2.reuse, R89, PT ;  /* 0x000000590200720c */ /* 0x040fe20003f24070 */
[----:B------:R-:W-:Y:S01]  /*2c70*/  @!P5 IMAD.IADD R87, R87, 0x1, -R2 ;  /* 0x000000015757d824 */ /* 0x000fe200078e0a02 */
[----:B------:R-:W-:Y:S01]  /*2c80*/  ISETP.GT.U32.AND P5, PT, R2, R95, PT ;  /* 0x0000005f0200720c */ /* 0x000fe20003fa4070 */
[----:B------:R-:W-:Y:S02]  /*2c90*/  IMAD.MOV.U32 R83, RZ, RZ, R45 ;  /* 0x000000ffff537224 */ /* 0x000fe400078e002d */
[----:B------:R-:W-:Y:S02]  /*2ca0*/  IMAD.MOV R44, RZ, RZ, -R44 ;  /* 0x000000ffff2c7224 */ /* 0x000fe400078e0a2c */
[----:B------:R-:W-:Y:S02]  /*2cb0*/  @!P6 IMAD.MOV R83, RZ, RZ, -R83 ;  /* 0x000000ffff53e224 */ /* 0x000fe400078e0a53 */
[----:B------:R-:W-:-:S02]  /*2cc0*/  IMAD.MOV R42, RZ, RZ, -R42 ;  /* 0x000000ffff2a7224 */ /* 0x000fc400078e0a2a */
[----:B------:R-:W-:-:S04]  /*2cd0*/  IMAD.HI.U32 R43, R4, R101, RZ ;  /* 0x00000065042b7227 */ /* 0x000fc800078e00ff */
[--C-:B------:R-:W-:Y:S02]  /*2ce0*/  @!P1 IMAD.IADD R89, R89, 0x1, -R2.reuse ;  /* 0x0000000159599824 */ /* 0x100fe400078e0a02 */
[----:B------:R-:W-:Y:S02]  /*2cf0*/  @!P5 IMAD.IADD R95, R95, 0x1, -R2 ;  /* 0x000000015f5fd824 */ /* 0x000fe400078e0a02 */
[C---:B------:R-:W-:Y:S01]  /*2d00*/  IMAD R93, R2.reuse, R44, R93 ;  /* 0x0000002c025d7224 */ /* 0x040fe200078e025d */
[C---:B------:R-:W-:Y:S01]  /*2d10*/  ISETP.GT.U32.AND P1, PT, R2.reuse, R89, PT ;  /* 0x000000590200720c */ /* 0x040fe20003f24070 */
[C---:B------:R-:W-:Y:S01]  /*2d20*/  IMAD R97, R2.reuse, R42, R97 ;  /* 0x0000002a02617224 */ /* 0x040fe200078e0261 */
[----:B------:R-:W-:Y:S01]  /*2d30*/  ISETP.GT.U32.AND P6, PT, R2, R95, PT ;  /* 0x0000005f0200720c */ /* 0x000fe20003fc4070 */
[----:B------:R-:W-:Y:S02]  /*2d40*/  IMAD.MOV R43, RZ, RZ, -R43 ;  /* 0x000000ffff2b7224 */ /* 0x000fe400078e0a2b */
[----:B------:R-:W-:-:S02]  /*2d50*/  VIADD R60, R48, 0x7e ;  /* 0x0000007e303c7836 */ /* 0x000fc40000000000 */
[----:B------:R-:W-:-:S04]  /*2d60*/  IMAD.HI.U32 R42, R4, R99, RZ ;  /* 0x00000063042a7227 */ /* 0x000fc800078e00ff */
[----:B------:R-:W-:Y:S01]  /*2d70*/  @!P3 IMAD.IADD R85, R85, 0x1, -R2 ;  /* 0x000000015555b824 */ /* 0x000fe200078e0a02 */
[C---:B------:R-:W-:Y:S01]  /*2d80*/  ISETP.GT.U32.AND P3, PT, R2.reuse, R93, PT ;  /* 0x0000005d0200720c */ /* 0x040fe20003f64070 */
[----:B------:R-:W-:Y:S01]  /*2d90*/  IMAD R101, R2, R43, R101 ;  /* 0x0000002b02657224 */ /* 0x000fe200078e0265 */
[----:B------:R-:W-:Y:S01]  /*2da0*/  IABS R43, R60 ;  /* 0x0000003c002b7213 */ /* 0x000fe20000000000 */
[----:B------:R-:W-:-:S04]  /*2db0*/  IMAD.HI.U32 R44, R4, R103, RZ ;  /* 0x00000067042c7227 */ /* 0x000fc800078e00ff */
[----:B------:R-:W-:Y:S02]  /*2dc0*/  IMAD.MOV R42, RZ, RZ, -R42 ;  /* 0x000000ffff2a7224 */ /* 0x000fe400078e0a2a */
[--C-:B------:R-:W-:Y:S01]  /*2dd0*/  @!P1 IMAD.IADD R89, R89, 0x1, -R2.reuse ;  /* 0x0000000159599824 */ /* 0x100fe200078e0a02 */
[C---:B------:R-:W-:Y:S01]  /*2de0*/  ISETP.GT.U32.AND P1, PT, R2.reuse, R97, PT ;  /* 0x000000610200720c */ /* 0x040fe20003f24070 */
[----:B------:R-:W-:Y:S01]  /*2df0*/  @!P6 IMAD.IADD R95, R95, 0x1, -R2 ;  /* 0x000000015f5fe824 */ /* 0x000fe200078e0a02 */
[C---:B------:R-:W-:Y:S01]  /*2e00*/  ISETP.GT.U32.AND P6, PT, R2.reuse, R101, PT ;  /* 0x000000650200720c */ /* 0x040fe20003fc4070 */
[----:B------:R-:W-:Y:S02]  /*2e10*/  IMAD.MOV R44, RZ, RZ, -R44 ;  /* 0x000000ffff2c7224 */ /* 0x000fe400078e0a2c */
[----:B------:R-:W-:Y:S02]  /*2e20*/  IMAD R99, R2, R42, R99 ;  /* 0x0000002a02637224 */ /* 0x000fe400078e0263 */
[----:B------:R-:W-:-:S04]  /*2e30*/  IMAD.HI.U32 R42, R4, R43, RZ ;  /* 0x0000002b042a7227 */ /* 0x000fc800078e00ff */
[----:B------:R-:W-:Y:S02]  /*2e40*/  IMAD R103, R2, R44, R103 ;  /* 0x0000002c02677224 */ /* 0x000fe400078e0267 */
[C---:B------:R-:W-:Y:S02]  /*2e50*/  VIADD R62, R48.reuse, 0x6e ;  /* 0x0000006e303e7836 */ /* 0x040fe40000000000 */
[----:B------:R-:W-:Y:S02]  /*2e60*/  IMAD.MOV R44, RZ, RZ, -R42 ;  /* 0x000000ffff2c7224 */ /* 0x000fe400078e0a2a */
[--C-:B------:R-:W-:Y:S01]  /*2e70*/  @!P3 IMAD.IADD R93, R93, 0x1, -R2.reuse ;  /* 0x000000015d5db824 */ /* 0x100fe200078e0a02 */
[----:B------:R-:W-:Y:S01]  /*2e80*/  ISETP.GE.AND P3, PT, R47, RZ, PT ;  /* 0x000000ff2f00720c */ /* 0x000fe20003f66270 */
[----:B------:R-:W-:Y:S01]  /*2e90*/  VIADD R66, R48, 0x4e ;  /* 0x0000004e30427836 */ /* 0x000fe20000000000 */
[----:B------:R-:W-:Y:S01]  /*2ea0*/  IABS R47, R62 ;  /* 0x0000003e002f7213 */ /* 0x000fe20000000000 */
[C---:B------:R-:W-:Y:S01]  /*2eb0*/  IMAD R43, R2.reuse, R44, R43 ;  /* 0x0000002c022b7224 */ /* 0x040fe200078e022b */
[C---:B------:R-:W-:Y:S01]  /*2ec0*/  ISETP.GT.U32.AND P5, PT, R2.reuse, R93, PT ;  /* 0x0000005d0200720c */ /* 0x040fe20003fa4070 */
[--C-:B------:R-:W-:Y:S01]  /*2ed0*/  @!P1 IMAD.IADD R97, R97, 0x1, -R2.reuse ;  /* 0x0000000161619824 */ /* 0x100fe200078e0a02 */
[----:B------:R-:W-:Y:S01]  /*2ee0*/  IABS R61, R66 ;  /* 0x00000042003d7213 */ /* 0x000fe20000000000 */
[----:B------:R-:W-:Y:S01]  /*2ef0*/  @!P6 IMAD.IADD R101, R101, 0x1, -R2 ;  /* 0x000000016565e824 */ /* 0x000fe200078e0a02 */
[----:B------:R-:W-:Y:S01]  /*2f00*/  ISETP.GT.U32.AND P6, PT, R2, R43, PT ;  /* 0x0000002b0200720c */ /* 0x000fe20003fc4070 */
[----:B------:R-:W-:Y:S01]  /*2f10*/  IMAD.HI.U32 R42, R4, R47, RZ ;  /* 0x0000002f042a7227 */ /* 0x000fe200078e00ff */
[----:B------:R-:W-:-:S03]  /*2f20*/  ISETP.GT.U32.AND P1, PT, R2, R97, PT ;  /* 0x000000610200720c */ /* 0x000fc60003f24070 */
[----:B------:R-:W-:-:S04]  /*2f30*/  IMAD.HI.U32 R45, R4, R61, RZ ;  /* 0x0000003d042d7227 */ /* 0x000fc800078e00ff */
[----:B------:R-:W-:Y:S02]  /*2f40*/  VIADD R64, R48, 0x5e ;  /* 0x0000005e30407836 */ /* 0x000fe40000000000 */
[----:B------:R-:W-:Y:S02]  /*2f50*/  IMAD.MOV R42, RZ, RZ, -R42 ;  /* 0x000000ffff2a7224 */ /* 0x000fe400078e0a2a */
[----:B------:R-:W-:Y:S01]  /*2f60*/  IMAD.MOV R46, RZ, RZ, -R45 ;  /* 0x000000ffff2e7224 */ /* 0x000fe200078e0a2d */
[----:B------:R-:W-:Y:S01]  /*2f70*/  IABS R51, R64 ;  /* 0x0000004000337213 */ /* 0x000fe20000000000 */
[C---:B------:R-:W-:Y:S02]  /*2f80*/  IMAD R45, R2.reuse, R42, R47 ;  /* 0x0000002a022d7224 */ /* 0x040fe400078e022f */
[--C-:B------:R-:W-:Y:S02]  /*2f90*/  @!P6 IMAD.IADD R43, R43, 0x1, -R2.reuse ;  /* 0x000000012b2be824 */ /* 0x100fe400078e0a02 */
[----:B------:R-:W-:Y:S01]  /*2fa0*/  @!P5 IMAD.IADD R93, R93, 0x1, -R2 ;  /* 0x000000015d5dd824 */ /* 0x000fe200078e0a02 */
[----:B------:R-:W-:Y:S01]  /*2fb0*/  ISETP.GT.U32.AND P6, PT, R2, R45, PT ;  /* 0x0000002d0200720c */ /* 0x000fe20003fc4070 */
[----:B------:R-:W-:Y:S01]  /*2fc0*/  IMAD.HI.U32 R44, R4, R51, RZ ;  /* 0x00000033042c7227 */ /* 0x000fe200078e00ff */
[----:B------:R-:W-:-:S03]  /*2fd0*/  ISETP.GT.U32.AND P5, PT, R2, R99, PT ;  /* 0x000000630200720c */ /* 0x000fc60003fa4070 */
[----:B------:R-:W-:Y:S01]  /*2fe0*/  @!P1 IMAD.IADD R97, R97, 0x1, -R2 ;  /* 0x0000000161619824 */ /* 0x000fe200078e0a02 */
[----:B------:R-:W-:Y:S01]  /*2ff0*/  ISETP.GT.U32.AND P1, PT, R2, R103, PT ;  /* 0x000000670200720c */ /* 0x000fe20003f24070 */
[----:B------:R-:W-:Y:S02]  /*3000*/  IMAD.MOV R44, RZ, RZ, -R44 ;  /* 0x000000ffff2c7224 */ /* 0x000fe400078e0a2c */
[----:B------:R-:W-:Y:S02]  /*3010*/  VIADD R68, R48, 0x3e ;  /* 0x0000003e30447836 */ /* 0x000fe40000000000 */
[----:B------:R-:W-:Y:S02]  /*3020*/  IMAD R47, R2, R44, R51 ;  /* 0x0000002c022f7224 */ /* 0x000fe400078e0233 */
[C---:B------:R-:W-:Y:S02]  /*3030*/  VIADD R70, R48.reuse, 0x2e ;  /* 0x0000002e30467836 */ /* 0x040fe40000000000 */
[----:B------:R-:W-:-:S02]  /*3040*/  VIADD R72, R48, 0x1e ;  /* 0x0000001e30487836 */ /* 0x000fc40000000000 */
[--C-:B------:R-:W-:Y:S01]  /*3050*/  @!P6 IMAD.IADD R45, R45, 0x1, -R2.reuse ;  /* 0x000000012d2de824 */ /* 0x100fe200078e0a02 */
[----:B------:R-:W-:Y:S01]  /*3060*/  ISETP.GT.U32.AND P6, PT, R2, R47, PT ;  /* 0x0000002f0200720c */ /* 0x000fe20003fc4070 */
[--C-:B------:R-:W-:Y:S01]  /*3070*/  @!P5 IMAD.IADD R99, R99, 0x1, -R2.reuse ;  /* 0x000000016363d824 */ /* 0x100fe200078e0a02 */
[----:B------:R-:W-:Y:S01]  /*3080*/  ISETP.GE.AND P5, PT, R50, RZ, PT ;  /* 0x000000ff3200720c */ /* 0x000fe20003fa6270 */
[----:B------:R-:W-:Y:S01]  /*3090*/  IMAD R51, R2, R46, R61 ;  /* 0x0000002e02337224 */ /* 0x000fe200078e023d */
[----:B------:R-:W-:Y:S01]  /*30a0*/  IABS R61, R68 ;  /* 0x00000044003d7213 */ /* 0x000fe20000000000 */
[----:B------:R-:W-:Y:S01]  /*30b0*/  @!P1 IMAD.IADD R103, R103, 0x1, -R2 ;  /* 0x0000000167679824 */ /* 0x000fe200078e0a02 */
[----:B------:R-:W-:Y:S01]  /*30c0*/  ISETP.GE.AND P1, PT, R63, RZ, PT ;  /* 0x000000ff3f00720c */ /* 0x000fe20003f26270 */
[----:B------:R-:W-:Y:S01]  /*30d0*/  @!P0 IMAD.MOV R85, RZ, RZ, -R85 ;  /* 0x000000ffff558224 */ /* 0x000fe200078e0a55 */
[----:B------:R-:W-:Y:S01]  /*30e0*/  IABS R63, R70 ;  /* 0x00000046003f7213 */ /* 0x000fe20000000000 */
[----:B------:R-:W-:Y:S01]  /*30f0*/  IMAD.HI.U32 R42, R4, R61, RZ ;  /* 0x0000003d042a7227 */ /* 0x000fe200078e00ff */
[----:B------:R-:W-:-:S02]  /*3100*/  IABS R75, R72 ;  /* 0x00000048004b7213 */ /* 0x000fc40000000000 */
[C---:B------:R-:W-:Y:S01]  /*3110*/  ISETP.GT.U32.AND P0, PT, R2.reuse, R99, PT ;  /* 0x000000630200720c */ /* 0x040fe20003f04070 */
[----:B------:R-:W-:Y:S01]  /*3120*/  @!P2 IMAD.MOV R87, RZ, RZ, -R87 ;  /* 0x000000ffff57a224 */ /* 0x000fe200078e0a57 */
[C---:B------:R-:W-:Y:S01]  /*3130*/  ISETP.GT.U32.AND P2, PT, R2.reuse, R101, PT ;  /* 0x000000650200720c */ /* 0x040fe20003f44070 */
[----:B------:R-:W-:Y:S01]  /*3140*/  @!P4 IMAD.MOV R89, RZ, RZ, -R89 ;  /* 0x000000ffff59c224 */ /* 0x000fe200078e0a59 */
[----:B------:R-:W-:Y:S01]  /*3150*/  ISETP.GT.U32.AND P4, PT, R2, R103, PT ;  /* 0x000000670200720c */ /* 0x000fe20003f84070 */
[----:B------:R-:W-:Y:S02]  /*3160*/  VIADD R48, R48, 0xe ;  /* 0x0000000e30307836 */ /* 0x000fe40000000000 */
[----:B------:R-:W-:-:S03]  /*3170*/  IMAD.HI.U32 R44, R4, R63, RZ ;  /* 0x0000003f042c7227 */ /* 0x000fc600078e00ff */
[----:B------:R-:W-:Y:S01]  /*3180*/  IABS R91, R48 ;  /* 0x00000030005b7213 */ /* 0x000fe20000000000 */
[----:B------:R-:W-:-:S04]  /*3190*/  IMAD.HI.U32 R46, R4, R75, RZ ;  /* 0x0000004b042e7227 */ /* 0x000fc800078e00ff */
[----:B------:R-:W-:Y:S02]  /*31a0*/  IMAD.MOV R42, RZ, RZ, -R42 ;  /* 0x000000ffff2a7224 */ /* 0x000fe400078e0a2a */
[----:B------:R-:W-:Y:S02]  /*31b0*/  IMAD.MOV R44, RZ, RZ, -R44 ;  /* 0x000000ffff2c7224 */ /* 0x000fe400078e0a2c */
[----:B------:R-:W-:Y:S02]  /*31c0*/  IMAD.MOV R46, RZ, RZ, -R46 ;  /* 0x000000ffff2e7224 */ /* 0x000fe400078e0a2e */
[----:B------:R-:W-:Y:S01]  /*31d0*/  @!P6 IMAD.IADD R47, R47, 0x1, -R2 ;  /* 0x000000012f2fe824 */ /* 0x000fe200078e0a02 */
[C---:B------:R-:W-:Y:S01]  /*31e0*/  ISETP.GT.U32.AND P6, PT, R2.reuse, R45, PT ;  /* 0x0000002d0200720c */ /* 0x040fe20003fc4070 */
[C---:B------:R-:W-:Y:S02]  /*31f0*/  IMAD R61, R2.reuse, R42, R61 ;  /* 0x0000002a023d7224 */ /* 0x040fe400078e023d */
[----:B------:R-:W-:-:S02]  /*3200*/  IMAD R63, R2, R44, R63 ;  /* 0x0000002c023f7224 */ /* 0x000fc400078e023f */
[C---:B------:R-:W-:Y:S02]  /*3210*/  IMAD R75, R2.reuse, R46, R75 ;  /* 0x0000002e024b7224 */ /* 0x040fe400078e024b */
[----:B------:R-:W-:Y:S01]  /*3220*/  @!P3 IMAD.MOV R93, RZ, RZ, -R93 ;  /* 0x000000ffff5db224 */ /* 0x000fe200078e0a5d */
[C---:B------:R-:W-:Y:S01]  /*3230*/  ISETP.GT.U32.AND P3, PT, R2.reuse, R43, PT ;  /* 0x0000002b0200720c */ /* 0x040fe20003f64070 */
[----:B------:R-:W-:Y:S01]  /*3240*/  @!P5 IMAD.MOV R95, RZ, RZ, -R95 ;  /* 0x000000ffff5fd224 */ /* 0x000fe200078e0a5f */
[----:B------:R-:W-:Y:S01]  /*3250*/  ISETP.GT.U32.AND P5, PT, R2, R47, PT ;  /* 0x0000002f0200720c */ /* 0x000fe20003fa4070 */
[----:B------:R-:W-:-:S04]  /*3260*/  IMAD.HI.U32 R50, R4, R91, RZ ;  /* 0x0000005b04327227 */ /* 0x000fc800078e00ff */
[--C-:B------:R-:W-:Y:S01]  /*3270*/  @!P0 IMAD.IADD R99, R99, 0x1, -R2.reuse ;  /* 0x0000000163638824 */ /* 0x100fe200078e0a02 */
[C---:B------:R-:W-:Y:S01]  /*3280*/  ISETP.GT.U32.AND P0, PT, R2.reuse, R61, PT ;  /* 0x0000003d0200720c */ /* 0x040fe20003f04070 */
[----:B------:R-:W-:Y:S01]  /*3290*/  @!P1 IMAD.MOV R97, RZ, RZ, -R97 ;  /* 0x000000ffff619224 */ /* 0x000fe200078e0a61 */
[C---:B------:R-:W-:Y:S01]  /*32a0*/  ISETP.GT.U32.AND P1, PT, R2.reuse, R51, PT ;  /* 0x000000330200720c */ /* 0x040fe20003f24070 */
[--C-:B------:R-:W-:Y:S01]  /*32b0*/  @!P2 IMAD.IADD R101, R101, 0x1, -R2.reuse ;  /* 0x000000016565a824 */ /* 0x100fe200078e0a02 */
[C---:B------:R-:W-:Y:S01]  /*32c0*/  ISETP.GT.U32.AND P2, PT, R2.reuse, R63, PT ;  /* 0x0000003f0200720c */ /* 0x040fe20003f44070 */
[----:B------:R-:W-:Y:S01]  /*32d0*/  @!P4 IMAD.IADD R103, R103, 0x1, -R2 ;  /* 0x000000016767c824 */ /* 0x000fe200078e0a02 */
[----:B------:R-:W-:Y:S01]  /*32e0*/  ISETP.GT.U32.AND P4, PT, R2, R75, PT ;  /* 0x0000004b0200720c */ /* 0x000fe20003f84070 */
[----:B------:R-:W-:Y:S02]  /*32f0*/  IMAD.MOV R50, RZ, RZ, -R50 ;  /* 0x000000ffff327224 */ /* 0x000fe400078e0a32 */
[----:B------:R-:W-:-:S04]  /*3300*/  IMAD.HI.U32 R4, R4, R105, RZ ;  /* 0x0000006904047227 */ /* 0x000fc800078e00ff */
[C---:B------:R-:W-:Y:S02]  /*3310*/  IMAD R91, R2.reuse, R50, R91 ;  /* 0x00000032025b7224 */ /* 0x040fe400078e025b */
[----:B------:R-:W-:Y:S02]  /*3320*/  IMAD.MOV R4, RZ, RZ, -R4 ;  /* 0x000000ffff047224 */ /* 0x000fe400078e0a04 */
[--C-:B------:R-:W-:Y:S01]  /*3330*/  @!P3 IMAD.IADD R43, R43, 0x1, -R2.reuse ;  /* 0x000000012b2bb824 */ /* 0x100fe200078e0a02 */
[C---:B------:R-:W-:Y:S01]  /*3340*/  ISETP.GT.U32.AND P3, PT, R2.reuse, R91, PT ;  /* 0x0000005b0200720c */ /* 0x040fe20003f64070 */
[----:B------:R-:W-:Y:S02]  /*3350*/  IMAD R105, R2, R4, R105 ;  /* 0x0000000402697224 */ /* 0x000fe400078e0269 */
[--C-:B------:R-:W-:Y:S01]  /*3360*/  @!P5 IMAD.IADD R47, R47, 0x1, -R2.reuse ;  /* 0x000000012f2fd824 */ /* 0x100fe200078e0a02 */
[----:B------:R-:W-:Y:S01]  /*3370*/  ISETP.GE.AND P5, PT, R74, RZ, PT ;  /* 0x000000ff4a00720c */ /* 0x000fe20003fa6270 */
[--C-:B------:R-:W-:Y:S01]  /*3380*/  @!P0 IMAD.IADD R61, R61, 0x1, -R2.reuse ;  /* 0x000000013d3d8824 */ /* 0x100fe200078e0a02 */
[----:B------:R-:W-:Y:S01]  /*3390*/  ISETP.GE.AND P0, PT, R76, RZ, PT ;  /* 0x000000ff4c00720c */ /* 0x000fe20003f06270 */
[--C-:B------:R-:W-:Y:S01]  /*33a0*/  @!P6 IMAD.IADD R45, R45, 0x1, -R2.reuse ;  /* 0x000000012d2de824 */ /* 0x100fe200078e0a02 */
[----:B------:R-:W-:Y:S01]  /*33b0*/  ISETP.GT.U32.AND P6, PT, R2, R105, PT ;  /* 0x000000690200720c */ /* 0x000fe20003fc4070 */
[--C-:B------:R-:W-:Y:S01]  /*33c0*/  @!P1 IMAD.IADD R51, R51, 0x1, -R2.reuse ;  /* 0x0000000133339824 */ /* 0x100fe200078e0a02 */
[----:B------:R-:W-:Y:S01]  /*33d0*/  ISETP.GE.AND P1, PT, R60, RZ, PT ;  /* 0x000000ff3c00720c */ /* 0x000fe20003f26270 */
[--C-:B------:R-:W-:Y:S01]  /*33e0*/  @!P2 IMAD.IADD R63, R63, 0x1, -R2.reuse ;  /* 0x000000013f3fa824 */ /* 0x100fe200078e0a02 */
[----:B------:R-:W-:Y:S01]  /*33f0*/  ISETP.GE.AND P2, PT, R78, RZ, PT ;  /* 0x000000ff4e00720c */ /* 0x000fe20003f46270 */
[--C-:B------:R-:W-:Y:S01]  /*3400*/  @!P4 IMAD.IADD R75, R75, 0x1, -R2.reuse ;  /* 0x000000014b4bc824 */ /* 0x100fe200078e0a02 */
[----:B------:R-:W-:Y:S01]  /*3410*/  ISETP.GE.AND P4, PT, R62, RZ, PT ;  /* 0x000000ff3e00720c */ /* 0x000fe20003f86270 */
[--C-:B------:R-:W-:Y:S01]  /*3420*/  @!P3 IMAD.IADD R91, R91, 0x1, -R2.reuse ;  /* 0x000000015b5bb824 */ /* 0x100fe200078e0a02 */
[----:B------:R-:W-:Y:S01]  /*3430*/  ISETP.GE.AND P3, PT, R64, RZ, PT ;  /* 0x000000ff4000720c */ /* 0x000fe20003f66270 */
[----:B------:R-:W-:Y:S01]  /*3440*/  @!P5 IMAD.MOV R99, RZ, RZ, -R99 ;  /* 0x000000ffff63d224 */ /* 0x000fe200078e0a63 */
[C---:B------:R-:W-:Y:S01]  /*3450*/  ISETP.GT.U32.AND P5, PT, R2.reuse, R51, PT ;  /* 0x000000330200720c */ /* 0x040fe20003fa4070 */
[----:B------:R-:W-:Y:S01]  /*3460*/  @!P0 IMAD.MOV R101, RZ, RZ, -R101 ;  /* 0x000000ffff658224 */ /* 0x000fe200078e0a65 */
[C---:B------:R-:W-:Y:S01]  /*3470*/  ISETP.GT.U32.AND P0, PT, R2.reuse, R61, PT ;  /* 0x0000003d0200720c */ /* 0x040fe20003f04070 */
[--C-:B------:R-:W-:Y:S01]  /*3480*/  @!P6 IMAD.IADD R105, R105, 0x1, -R2.reuse ;  /* 0x000000016969e824 */ /* 0x100fe200078e0a02 */
[----:B------:R-:W0:Y:S01]  /*3490*/  LDC R60, c[0x0][0x3a8] ;  /* 0x0000ea00ff3c7b82 */ /* 0x000e220000000800 */
[----:B------:R-:W-:Y:S01]  /*34a0*/  @!P1 IMAD.MOV R43, RZ, RZ, -R43 ;  /* 0x000000ffff2b9224 */ /* 0x000fe200078e0a2b */
[C---:B------:R-:W-:Y:S01]  /*34b0*/  ISETP.GT.U32.AND P1, PT, R2.reuse, R75, PT ;  /* 0x0000004b0200720c */ /* 0x040fe20003f24070 */
[----:B------:R-:W-:Y:S01]  /*34c0*/  @!P2 IMAD.MOV R103, RZ, RZ, -R103 ;  /* 0x000000ffff67a224 */ /* 0x000fe200078e0a67 */
[C---:B------:R-:W-:Y:S01]  /*34d0*/  ISETP.GT.U32.AND P2, PT, R2.reuse, R63, PT ;  /* 0x0000003f0200720c */ /* 0x040fe20003f44070 */
[----:B------:R-:W-:Y:S01]  /*34e0*/  @!P4 IMAD.MOV R45, RZ, RZ, -R45 ;  /* 0x000000ffff2dc224 */ /* 0x000fe200078e0a2d */
[C---:B------:R-:W-:Y:S01]  /*34f0*/  ISETP.GT.U32.AND P4, PT, R2.reuse, R91, PT ;  /* 0x0000005b0200720c */ /* 0x040fe20003f84070 */
[----:B------:R-:W-:Y:S01]  /*3500*/  @!P3 IMAD.MOV R47, RZ, RZ, -R47 ;  /* 0x000000ffff2fb224 */ /* 0x000fe200078e0a2f */
[----:B------:R-:W-:Y:S01]  /*3510*/  ISETP.GT.U32.AND P6, PT, R2, R105, PT ;  /* 0x000000690200720c */ /* 0x000fe20003fc4070 */
[--C-:B------:R-:W-:Y:S01]  /*3520*/  @!P5 IMAD.IADD R51, R51, 0x1, -R2.reuse ;  /* 0x000000013333d824 */ /* 0x100fe200078e0a02 */
[----:B------:R-:W-:Y:S01]  /*3530*/  ISETP.GE.AND P5, PT, R68, RZ, PT ;  /* 0x000000ff4400720c */ /* 0x000fe20003fa6270 */
[--C-:B------:R-:W-:Y:S01]  /*3540*/  @!P0 IMAD.IADD R61, R61, 0x1, -R2.reuse ;  /* 0x000000013d3d8824 */ /* 0x100fe200078e0a02 */
[----:B------:R-:W-:Y:S01]  /*3550*/  ISETP.GE.AND P0, PT, R70, RZ, PT ;  /* 0x000000ff4600720c */ /* 0x000fe20003f06270 */
[----:B------:R-:W-:Y:S01]  /*3560*/  IMAD.SHL.U32 R59, R59, 0x40, RZ ;  /* 0x000000403b3b7824 */ /* 0x000fe200078e00ff */
[----:B------:R-:W-:Y:S01]  /*3570*/  ISETP.GE.AND P3, PT, R66, RZ, PT ;  /* 0x000000ff4200720c */ /* 0x000fe20003f66270 */
[--C-:B------:R-:W-:Y:S01]  /*3580*/  @!P1 IMAD.IADD R75, R75, 0x1, -R2.reuse ;  /* 0x000000014b4b9824 */ /* 0x100fe200078e0a02 */
[----:B------:R-:W-:Y:S01]  /*3590*/  ISETP.GE.AND P1, PT, R48, RZ, PT ;  /* 0x000000ff3000720c */ /* 0x000fe20003f26270 */
[--C-:B------:R-:W-:Y:S01]  /*35a0*/  @!P2 IMAD.IADD R63, R63, 0x1, -R2.reuse ;  /* 0x000000013f3fa824 */ /* 0x100fe200078e0a02 */
[----:B------:R-:W-:Y:S01]  /*35b0*/  ISETP.GE.AND P2, PT, R72, RZ, PT ;  /* 0x000000ff4800720c */ /* 0x000fe20003f46270 */
[--C-:B------:R-:W-:Y:S01]  /*35c0*/  @!P4 IMAD.IADD R91, R91, 0x1, -R2.reuse ;  /* 0x000000015b5bc824 */ /* 0x100fe200078e0a02 */
[----:B------:R-:W-:Y:S01]  /*35d0*/  ISETP.GE.AND P4, PT, R3, RZ, PT ;  /* 0x000000ff0300720c */ /* 0x000fe20003f86270 */
[----:B------:R-:W-:Y:S01]  /*35e0*/  @!P6 IMAD.IADD R105, R105, 0x1, -R2 ;  /* 0x000000016969e824 */ /* 0x000fe200078e0a02 */
[----:B------:R-:W-:Y:S01]  /*35f0*/  ISETP.NE.AND P6, PT, R49, RZ, PT ;  /* 0x000000ff3100720c */ /* 0x000fe20003fc5270 */
[----:B------:R-:W-:Y:S01]  /*3600*/  @!P5 IMAD.MOV R61, RZ, RZ, -R61 ;  /* 0x000000ffff3dd224 */ /* 0x000fe200078e0a3d */
[----:B------:R-:W-:Y:S01]  /*3610*/  LOP3.LUT R2, RZ, R49, RZ, 0x33, !PT ;  /* 0x00000031ff027212 */ /* 0x000fe200078e33ff */
[----:B------:R-:W-:Y:S01]  /*3620*/  @!P0 IMAD.MOV R63, RZ, RZ, -R63 ;  /* 0x000000ffff3f8224 */ /* 0x000fe200078e0a3f */
[----:B------:R0:W-:Y:S01]  /*3630*/  STL [R1+0x1c], R59 ;  /* 0x00001c3b01007387 */ /* 0x0001e20000100800 */
[----:B------:R-:W-:Y:S01]  /*3640*/  @!P3 IMAD.MOV R51, RZ, RZ, -R51 ;  /* 0x000000ffff33b224 */ /* 0x000fe200078e0a33 */
[C---:B------:R-:W-:Y:S01]  /*3650*/  SEL R43, R2.reuse, R43, !P6 ;  /* 0x0000002b022b7207 */ /* 0x040fe20007000000 */
[----:B------:R-:W-:Y:S01]  /*3660*/  @!P1 IMAD.MOV R91, RZ, RZ, -R91 ;  /* 0x000000ffff5b9224 */ /* 0x000fe200078e0a5b */
[C---:B------:R-:W-:Y:S01]  /*3670*/  SEL R7, R2.reuse, R7, !P6 ;  /* 0x0000000702077207 */ /* 0x040fe20007000000 */
[----:B------:R-:W-:Y:S01]  /*3680*/  @!P2 IMAD.MOV R75, RZ, RZ, -R75 ;  /* 0x000000ffff4ba224 */ /* 0x000fe200078e0a4b */
[C---:B------:R-:W-:Y:S01]  /*3690*/  SEL R5, R2.reuse, R5, !P6 ;  /* 0x0000000502057207 */ /* 0x040fe20007000000 */
[----:B------:R-:W-:Y:S01]  /*36a0*/  @!P4 IMAD.MOV R105, RZ, RZ, -R105 ;  /* 0x000000ffff69c224 */ /* 0x000fe200078e0a69 */
[C---:B------:R-:W-:Y:S01]  /*36b0*/  SEL R6, R2.reuse, R6, !P6 ;  /* 0x0000000602067207 */ /* 0x040fe20007000000 */
[----:B------:R-:W-:Y:S01]  /*36c0*/  IMAD R43, R43, UR5, RZ ;  /* 0x000000052b2b7c24 */ /* 0x000fe2000f8e02ff */
[C---:B------:R-:W-:Y:S01]  /*36d0*/  SEL R8, R2.reuse, R8, !P6 ;  /* 0x0000000802087207 */ /* 0x040fe20007000000 */
[----:B------:R-:W-:Y:S01]  /*36e0*/  IMAD R7, R7, UR5, RZ ;  /* 0x0000000507077c24 */ /* 0x000fe2000f8e02ff */
[C---:B------:R-:W-:Y:S01]  /*36f0*/  SEL R9, R2.reuse, R9, !P6 ;  /* 0x0000000902097207 */ /* 0x040fe20007000000 */
[----:B------:R-:W-:Y:S01]  /*3700*/  IMAD R5, R5, UR5, RZ ;  /* 0x0000000505057c24 */ /* 0x000fe2000f8e02ff */
[----:B------:R-:W-:Y:S01]  /*3710*/  SEL R10, R2, R10, !P6 ;  /* 0x0000000a020a7207 */ /* 0x000fe20007000000 */
[----:B------:R-:W-:Y:S01]  /*3720*/  IMAD R6, R6, UR5, RZ ;  /* 0x0000000506067c24 */ /* 0x000fe2000f8e02ff */
[----:B------:R-:W-:Y:S01]  /*3730*/  SEL R11, R2, R11, !P6 ;  /* 0x0000000b020b7207 */ /* 0x000fe20007000000 */
[----:B------:R-:W-:Y:S01]  /*3740*/  IMAD R42, R8, UR5, RZ ;  /* 0x00000005082a7c24 */ /* 0x000fe2000f8e02ff */
[C---:B------:R-:W-:Y:S01]  /*3750*/  SEL R95, R2.reuse, R95, !P6 ;  /* 0x0000005f025f7207 */ /* 0x040fe20007000000 */
[----:B------:R-:W-:Y:S01]  /*3760*/  IMAD R9, R9, UR5, RZ ;  /* 0x0000000509097c24 */ /* 0x000fe2000f8e02ff */
[----:B------:R-:W-:Y:S01]  /*3770*/  SEL R12, R2, R12, !P6 ;  /* 0x0000000c020c7207 */ /* 0x000fe20007000000 */
[----:B------:R-:W-:Y:S01]  /*3780*/  IMAD R44, R10, UR5, RZ ;  /* 0x000000050a2c7c24 */ /* 0x000fe2000f8e02ff */
[C---:B------:R-:W-:Y:S01]  /*3790*/  SEL R45, R2.reuse, R45, !P6 ;  /* 0x0000002d022d7207 */ /* 0x040fe20007000000 */
        /* <DEDUP_REMOVED lines=13> */
[----:B------:R-:W-:Y:S01]  /*3870*/  SEL R13, R2, R13, !P6 ;  /* 0x0000000d020d7207 */ /* 0x000fe20007000000 */
        /* <DEDUP_REMOVED lines=28> */
[-C--:B0-----:R-:W-:Y:S01]  /*3a40*/  IMAD R59, R58, R60.reuse, RZ ;  /* 0x0000003c3a3b7224 */ /* 0x081fe200078e02ff */
[C---:B------:R-:W-:Y:S01]  /*3a50*/  SEL R33, R2.reuse, R33, !P6 ;  /* 0x0000002102217207 */ /* 0x040fe20007000000 */
[----:B------:R-:W-:Y:S01]  /*3a60*/  IMAD R100, R29, UR5, RZ ;  /* 0x000000051d647c24 */ /* 0x000fe2000f8e02ff */
[C---:B------:R-:W-:Y:S01]  /*3a70*/  SEL R31, R2.reuse, R31, !P6 ;  /* 0x0000001f021f7207 */ /* 0x040fe20007000000 */
[----:B------:R-:W-:Y:S01]  /*3a80*/  IMAD R58, R55, R60, RZ ;  /* 0x0000003c373a7224 */ /* 0x000fe200078e02ff */
[C---:B------:R-:W-:Y:S01]  /*3a90*/  SEL R32, R2.reuse, R32, !P6 ;  /* 0x0000002002207207 */ /* 0x040fe20007000000 */
[----:B------:R-:W-:Y:S01]  /*3aa0*/  IMAD R104, R33, UR5, RZ ;  /* 0x0000000521687c24 */ /* 0x000fe2000f8e02ff */
[C---:B------:R-:W-:Y:S01]  /*3ab0*/  SEL R34, R2.reuse, R34, !P6 ;  /* 0x0000002202227207 */ /* 0x040fe20007000000 */
[----:B------:R-:W-:Y:S01]  /*3ac0*/  IMAD R57, R57, R60, RZ ;  /* 0x0000003c39397224 */ /* 0x000fe200078e02ff */
        /* <DEDUP_REMOVED lines=19> */
[-C--:B------:R-:W-:Y:S01]  /*3c00*/  IMAD R55, R56, R60.reuse, RZ ;  /* 0x0000003c38377224 */ /* 0x080fe200078e02ff */
[C---:B------:R-:W-:Y:S01]  /*3c10*/  SEL R73, R2.reuse, R73, !P6 ;  /* 0x0000004902497207 */ /* 0x040fe20007000000 */
        /* <DEDUP_REMOVED lines=8> */
[-C--:B------:R-:W-:Y:S01]  /*3ca0*/  IMAD R53, R53, R60.reuse, RZ ;  /* 0x0000003c35357224 */ /* 0x080fe200078e02ff */
[----:B------:R-:W-:Y:S01]  /*3cb0*/  SEL R85, R2, R85, !P6 ;  /* 0x0000005502557207 */ /* 0x000fe20007000000 */
[-C--:B------:R-:W-:Y:S01]  /*3cc0*/  IMAD R52, R52, R60.reuse, RZ ;  /* 0x0000003c34347224 */ /* 0x080fe200078e02ff */
[C---:B------:R-:W-:Y:S01]  /*3cd0*/  SEL R87, R2.reuse, R87, !P6 ;  /* 0x0000005702577207 */ /* 0x040fe20007000000 */
[----:B------:R0:W-:Y:S01]  /*3ce0*/  STL [R1+0x10], R57 ;  /* 0x0000103901007387 */ /* 0x0001e20000100800 */
        /* <DEDUP_REMOVED lines=13> */
[----:B------:R0:W-:Y:S01]  /*3dc0*/  STL [R1+0xc], R55 ;  /* 0x00000c3701007387 */ /* 0x0001e20000100800 */
        /* <DEDUP_REMOVED lines=8> */
[----:B------:R-:W-:Y:S01]  /*3e50*/  SHF.R.S32.HI R8, RZ, 0x1f, R43 ;  /* 0x0000001fff087819 */ /* 0x000fe2000001142b */
[----:B------:R-:W-:Y:S01]  /*3e60*/  IMAD R155, R91, UR5, RZ ;  /* 0x000000055b9b7c24 */ /* 0x000fe2000f8e02ff */
[----:B----4-:R-:W-:Y:S01]  /*3e70*/  IADD3 R0, P4, PT, R43, UR14, RZ ;  /* 0x0000000e2b007c10 */ /* 0x010fe2000ff9e0ff */
[----:B------:R0:W-:Y:S01]  /*3e80*/  STL [R1+0x8], R54 ;  /* 0x0000083601007387 */ /* 0x0001e20000100800 */
[----:B------:R-:W-:Y:S01]  /*3e90*/  SHF.R.S32.HI R10, RZ, 0x1f, R7 ;  /* 0x0000001fff0a7819 */ /* 0x000fe20000011407 */
[----:B------:R-:W-:Y:S01]  /*3ea0*/  IMAD R77, R77, UR5, RZ ;  /* 0x000000054d4d7c24 */ /* 0x000fe2000f8e02ff */
[----:B------:R-:W-:Y:S01]  /*3eb0*/  IADD3 R2, P6, PT, R7, UR14, RZ ;  /* 0x0000000e07027c10 */ /* 0x000fe2000ffde0ff */
[----:B------:R0:W-:Y:S01]  /*3ec0*/  STL [R1+0x4], R53 ;  /* 0x0000043501007387 */ /* 0x0001e20000100800 */
[----:B------:R-:W-:Y:S01]  /*3ed0*/  SHF.R.S32.HI R12, RZ, 0x1f, R5 ;  /* 0x0000001fff0c7819 */ /* 0x000fe20000011405 */
[----:B------:R-:W-:Y:S01]  /*3ee0*/  IMAD R75, R75, UR5, RZ ;  /* 0x000000054b4b7c24 */ /* 0x000fe2000f8e02ff */
[----:B------:R-:W-:Y:S01]  /*3ef0*/  IADD3 R3, P5, PT, R5, UR14, RZ ;  /* 0x0000000e05037c10 */ /* 0x000fe2000ffbe0ff */
[----:B------:R0:W-:Y:S01]  /*3f00*/  STL [R1], R52 ;  /* 0x0000003401007387 */ /* 0x0001e20000100800 */
[----:B------:R-:W-:Y:S01]  /*3f10*/  SHF.R.S32.HI R16, RZ, 0x1f, R6 ;  /* 0x0000001fff107819 */ /* 0x000fe20000011406 */
[----:B------:R-:W-:Y:S01]  /*3f20*/  IMAD R79, R79, UR5, RZ ;  /* 0x000000054f4f7c24 */ /* 0x000fe2000f8e02ff */
[----:B------:R-:W-:Y:S01]  /*3f30*/  IADD3 R5, P2, PT, R6, UR14, RZ ;  /* 0x0000000e06057c10 */ /* 0x000fe2000ff5e0ff */
[----:B------:R-:W-:Y:S01]  /*3f40*/  IMAD R81, R81, UR5, RZ ;  /* 0x0000000551517c24 */ /* 0x000fe2000f8e02ff */
        /* <DEDUP_REMOVED lines=8> */
[----:B------:R-:W-:Y:S01]  /*3fd0*/  IADD3.X R8, PT, PT, R8, UR15, RZ, P4, !PT ;  /* 0x0000000f08087c10 */ /* 0x000fe2000a7fe4ff */
[----:B------:R-:W-:Y:S01]  /*3fe0*/  IMAD R62, R62, UR5, RZ ;  /* 0x000000053e3e7c24 */ /* 0x000fe2000f8e02ff */
[----:B------:R-:W-:Y:S01]  /*3ff0*/  SHF.R.S32.HI R20, RZ, 0x1f, R44 ;  /* 0x0000001fff147819 */ /* 0x000fe2000001142c */
[----:B------:R-:W-:Y:S01]  /*4000*/  IMAD R64, R64, UR5, RZ ;  /* 0x0000000540407c24 */ /* 0x000fe2000f8e02ff */
[----:B------:R-:W-:Y:S01]  /*4010*/  IADD3 R7, P0, PT, R44, UR14, RZ ;  /* 0x0000000e2c077c10 */ /* 0x000fe2000ff1e0ff */
[----:B------:R-:W-:Y:S01]  /*4020*/  IMAD R66, R66, UR5, RZ ;  /* 0x0000000542427c24 */ /* 0x000fe2000f8e02ff */
[----:B------:R-:W-:Y:S01]  /*4030*/  SHF.R.S32.HI R22, RZ, 0x1f, R11 ;  /* 0x0000001fff167819 */ /* 0x000fe2000001140b */
[----:B------:R-:W-:Y:S01]  /*4040*/  USHF.R.S32.HI UR5, URZ, 0x1f, UR4 ;  /* 0x0000001fff057899 */ /* 0x000fe20008011404 */
[----:B------:R-:W-:Y:S01]  /*4050*/  IADD3 R9, P4, PT, R11, UR14, RZ ;  /* 0x0000000e0b097c10 */ /* 0x000fe2000ff9e0ff */
[----:B------:R-:W-:Y:S01]  /*4060*/  IMAD R249, R249, R60, RZ ;  /* 0x0000003cf9f97224 */ /* 0x000fe200078e02ff */
[----:B------:R-:W-:Y:S01]  /*4070*/  IADD3.X R10, PT, PT, R10, UR15, RZ, P6, !PT ;  /* 0x0000000f0a0a7c10 */ /* 0x000fe2000b7fe4ff */
[----:B------:R-:W-:Y:S01]  /*4080*/  ULEA.HI UR5, UR5, UR4, URZ, 0x6 ;  /* 0x0000000405057291 */ /* 0x000fe2000f8f30ff */
[----:B------:R-:W-:-:S02]  /*4090*/  SHF.R.S32.HI R24, RZ, 0x1f, R45 ;  /* 0x0000001fff187819 */ /* 0x000fc4000001142d */
[----:B------:R-:W-:Y:S01]  /*40a0*/  IADD3 R11, P6, PT, R45, UR14, RZ ;  /* 0x0000000e2d0b7c10 */ /* 0x000fe2000ffde0ff */
[----:B------:R-:W-:Y:S01]  /*40b0*/  USHF.R.S32.HI UR5, URZ, 0x6, UR5 ;  /* 0x00000006ff057899 */ /* 0x000fe20008011405 */
[----:B------:R-:W-:Y:S02]  /*40c0*/  IADD3.X R12, PT, PT, R12, UR15, RZ, P5, !PT ;  /* 0x0000000f0c0c7c10 */ /* 0x000fe4000affe4ff */
[----:B------:R-:W-:Y:S02]  /*40d0*/  IADD3.X R14, PT, PT, R14, UR15, RZ, P3, !PT ;  /* 0x0000000f0e0e7c10 */ /* 0x000fe40009ffe4ff */
[----:B------:R-:W-:Y:S02]  /*40e0*/  SHF.R.S32.HI R26, RZ, 0x1f, R46 ;  /* 0x0000001fff1a7819 */ /* 0x000fe4000001142e */
[----:B------:R-:W-:Y:S02]  /*40f0*/  IADD3 R13, P5, PT, R46, UR14, RZ ;  /* 0x0000000e2e0d7c10 */ /* 0x000fe4000ffbe0ff */
[----:B------:R-:W-:-:S02]  /*4100*/  SHF.R.S32.HI R28, RZ, 0x1f, R48 ;  /* 0x0000001fff1c7819 */ /* 0x000fc40000011430 */
[----:B------:R-:W-:Y:S02]  /*4110*/  IADD3 R15, P3, PT, R48, UR14, RZ ;  /* 0x0000000e300f7c10 */ /* 0x000fe4000ff7e0ff */
[----:B------:R-:W-:Y:S02]  /*4120*/  IADD3.X R16, PT, PT, R16, UR15, RZ, P2, !PT ;  /* 0x0000000f10107c10 */ /* 0x000fe400097fe4ff */
[----:B------:R-:W-:Y:S02]  /*4130*/  IADD3.X R18, PT, PT, R18, UR15, RZ, P1, !PT ;  /* 0x0000000f12127c10 */ /* 0x000fe40008ffe4ff */
[----:B------:R-:W-:Y:S02]  /*4140*/  IADD3.X R20, PT, PT, R20, UR15, RZ, P0, !PT ;  /* 0x0000000f14147c10 */ /* 0x000fe400087fe4ff */
[----:B------:R-:W-:Y:S02]  /*4150*/  IADD3.X R22, PT, PT, R22, UR15, RZ, P4, !PT ;  /* 0x0000000f16167c10 */ /* 0x000fe4000a7fe4ff */
[----:B------:R-:W-:-:S02]  /*4160*/  SHF.R.S32.HI R30, RZ, 0x1f, R49 ;  /* 0x0000001fff1e7819 */ /* 0x000fc40000011431 */
[----:B------:R-:W-:Y:S02]  /*4170*/  IADD3 R17, P2, PT, R49, UR14, RZ ;  /* 0x0000000e31117c10 */ /* 0x000fe4000ff5e0ff */
[----:B------:R-:W-:Y:S02]  /*4180*/  SHF.R.S32.HI R32, RZ, 0x1f, R50 ;  /* 0x0000001fff207819 */ /* 0x000fe40000011432 */
[----:B------:R-:W-:Y:S02]  /*4190*/  IADD3 R19, P1, PT, R50, UR14, RZ ;  /* 0x0000000e32137c10 */ /* 0x000fe4000ff3e0ff */
[----:B------:R-:W-:Y:S02]  /*41a0*/  SHF.R.S32.HI R34, RZ, 0x1f, R68 ;  /* 0x0000001fff227819 */ /* 0x000fe40000011444 */
[----:B------:R-:W-:Y:S02]  /*41b0*/  IADD3 R21, P0, PT, R68, UR14, RZ ;  /* 0x0000000e44157c10 */ /* 0x000fe4000ff1e0ff */
[----:B------:R-:W-:-:S02]  /*41c0*/  SHF.R.S32.HI R36, RZ, 0x1f, R70 ;  /* 0x0000001fff247819 */ /* 0x000fc40000011446 */
[----:B------:R-:W-:Y:S02]  /*41d0*/  IADD3 R23, P4, PT, R70, UR14, RZ ;  /* 0x0000000e46177c10 */ /* 0x000fe4000ff9e0ff */
[----:B------:R-:W-:Y:S02]  /*41e0*/  IADD3.X R24, PT, PT, R24, UR15, RZ, P6, !PT ;  /* 0x0000000f18187c10 */ /* 0x000fe4000b7fe4ff */
[----:B------:R-:W-:Y:S02]  /*41f0*/  SHF.R.S32.HI R38, RZ, 0x1f, R72 ;  /* 0x0000001fff267819 */ /* 0x000fe40000011448 */
[----:B------:R-:W-:Y:S02]  /*4200*/  IADD3 R25, P6, PT, R72, UR14, RZ ;  /* 0x0000000e48197c10 */ /* 0x000fe4000ffde0ff */
[----:B------:R-:W-:Y:S02]  /*4210*/  IADD3.X R26, PT, PT, R26, UR15, RZ, P5, !PT ;  /* 0x0000000f1a1a7c10 */ /* 0x000fe4000affe4ff */
[----:B------:R-:W-:-:S02]  /*4220*/  IADD3.X R28, PT, PT, R28, UR15, RZ, P3, !PT ;  /* 0x0000000f1c1c7c10 */ /* 0x000fc40009ffe4ff */
[----:B------:R-:W-:Y:S02]  /*4230*/  SHF.R.S32.HI R40, RZ, 0x1f, R47 ;  /* 0x0000001fff287819 */ /* 0x000fe4000001142f */
[----:B------:R-:W-:Y:S02]  /*4240*/  IADD3 R27, P5, PT, R47, UR14, RZ ;  /* 0x0000000e2f1b7c10 */ /* 0x000fe4000ffbe0ff */
[----:B------:R-:W-:Y:S02]  /*4250*/  SHF.R.S32.HI R42, RZ, 0x1f, R74 ;  /* 0x0000001fff2a7819 */ /* 0x000fe4000001144a */
[----:B------:R-:W-:Y:S02]  /*4260*/  IADD3 R29, P3, PT, R74, UR14, RZ ;  /* 0x0000000e4a1d7c10 */ /* 0x000fe4000ff7e0ff */
[----:B------:R-:W-:Y:S02]  /*4270*/  IADD3.X R30, PT, PT, R30, UR15, RZ, P2, !PT ;  /* 0x0000000f1e1e7c10 */ /* 0x000fe400097fe4ff */
[----:B------:R-:W-:-:S02]  /*4280*/  IADD3.X R32, PT, PT, R32, UR15, RZ, P1, !PT ;  /* 0x0000000f20207c10 */ /* 0x000fc40008ffe4ff */
[----:B------:R-:W-:Y:S02]  /*4290*/  IADD3.X R34, PT, PT, R34, UR15, RZ, P0, !PT ;  /* 0x0000000f22227c10 */ /* 0x000fe400087fe4ff */
[----:B------:R-:W-:Y:S02]  /*42a0*/  IADD3.X R36, PT, PT, R36, UR15, RZ, P4, !PT ;  /* 0x0000000f24247c10 */ /* 0x000fe4000a7fe4ff */
[----:B------:R-:W-:Y:S02]  /*42b0*/  SHF.R.S32.HI R44, RZ, 0x1f, R76 ;  /* 0x0000001fff2c7819 */ /* 0x000fe4000001144c */
[----:B------:R-:W-:Y:S02]  /*42c0*/  IADD3 R31, P2, PT, R76, UR14, RZ ;  /* 0x0000000e4c1f7c10 */ /* 0x000fe4000ff5e0ff */
[----:B------:R-:W-:Y:S02]  /*42d0*/  SHF.R.S32.HI R46, RZ, 0x1f, R78 ;  /* 0x0000001fff2e7819 */ /* 0x000fe4000001144e */
[----:B------:R-:W-:-:S02]  /*42e0*/  IADD3 R33, P1, PT, R78, UR14, RZ ;  /* 0x0000000e4e217c10 */ /* 0x000fc4000ff3e0ff */
[----:B------:R-:W-:Y:S02]  /*42f0*/  SHF.R.S32.HI R48, RZ, 0x1f, R80 ;  /* 0x0000001fff307819 */ /* 0x000fe40000011450 */
[----:B------:R-:W-:Y:S02]  /*4300*/  IADD3 R35, P0, PT, R80, UR14, RZ ;  /* 0x0000000e50237c10 */ /* 0x000fe4000ff1e0ff */
[----:B------:R-:W-:Y:S02]  /*4310*/  SHF.R.S32.HI R50, RZ, 0x1f, R82 ;  /* 0x0000001fff327819 */ /* 0x000fe40000011452 */
[----:B------:R-:W-:Y:S02]  /*4320*/  IADD3 R37, P4, PT, R82, UR14, RZ ;  /* 0x0000000e52257c10 */ /* 0x000fe4000ff9e0ff */
[----:B------:R-:W-:Y:S02]  /*4330*/  IADD3.X R38, PT, PT, R38, UR15, RZ, P6, !PT ;  /* 0x0000000f26267c10 */ /* 0x000fe4000b7fe4ff */
[----:B------:R-:W-:-:S02]  /*4340*/  SHF.R.S32.HI R88, RZ, 0x1f, R84 ;  /* 0x0000001fff587819 */ /* 0x000fc40000011454 */
[----:B------:R-:W-:Y:S02]  /*4350*/  IADD3 R39, P6, PT, R84, UR14, RZ ;  /* 0x0000000e54277c10 */ /* 0x000fe4000ffde0ff */
        /* <DEDUP_REMOVED lines=27> */
[----:B------:R-:W-:Y:S02]  /*4510*/  SHF.R.S32.HI R108, RZ, 0x1f, R95 ;  /* 0x0000001fff6c7819 */ /* 0x000fe4000001145f */
[----:B------:R-:W-:-:S02]  /*4520*/  IADD3.X R94, PT, PT, R94, UR15, RZ, P2, !PT ;  /* 0x0000000f5e5e7c10 */ /* 0x000fc400097fe4ff */
[----:B------:R-:W-:Y:S02]  /*4530*/  IADD3.X R96, PT, PT, R67, UR15, RZ, P1, !PT ;  /* 0x0000000f43607c10 */ /* 0x000fe40008ffe4ff */
[----:B------:R-:W-:Y:S02]  /*4540*/  IADD3.X R98, PT, PT, R98, UR15, RZ, P0, !PT ;  /* 0x0000000f62627c10 */ /* 0x000fe400087fe4ff */
[----:B------:R-:W-:Y:S02]  /*4550*/  IADD3.X R100, PT, PT, R68, UR15, RZ, P4, !PT ;  /* 0x0000000f44647c10 */ /* 0x000fe4000a7fe4ff */
        /* <DEDUP_REMOVED lines=11> */
[----:B------:R-:W-:Y:S02]  /*4610*/  CS2R R68, SRZ ;  /* 0x0000000000447805 */ /* 0x000fe4000001ff00 */
[----:B------:R-:W-:Y:S02]  /*4620*/  IADD3.X R106, PT, PT, R106, UR15, RZ, P3, !PT ;  /* 0x0000000f6a6a7c10 */ /* 0x000fe40009ffe4ff */
[----:B------:R-:W-:Y:S02]  /*4630*/  SHF.R.S32.HI R118, RZ, 0x1f, R115 ;  /* 0x0000001fff767819 */ /* 0x000fe40000011473 */
[----:B------:R-:W-:-:S02]  /*4640*/  IADD3 R105, P5, PT, R115, UR14, RZ ;  /* 0x0000000e73697c10 */ /* 0x000fc4000ffbe0ff */
[----:B------:R-:W-:Y:S02]  /*4650*/  SHF.R.S32.HI R120, RZ, 0x1f, R117 ;  /* 0x0000001fff787819 */ /* 0x000fe40000011475 */
[----:B------:R-:W-:Y:S02]  /*4660*/  IADD3 R107, P3, PT, R117, UR14, RZ ;  /* 0x0000000e756b7c10 */ /* 0x000fe4000ff7e0ff */
[----:B------:R-:W-:Y:S02]  /*4670*/  IADD3.X R108, PT, PT, R108, UR15, RZ, P2, !PT ;  /* 0x0000000f6c6c7c10 */ /* 0x000fe400097fe4ff */
[----:B------:R-:W-:Y:S02]  /*4680*/  IADD3.X R110, PT, PT, R110, UR15, RZ, P1, !PT ;  /* 0x0000000f6e6e7c10 */ /* 0x000fe40008ffe4ff */
[----:B------:R-:W-:Y:S02]  /*4690*/  IADD3.X R112, PT, PT, R112, UR15, RZ, P0, !PT ;  /* 0x0000000f70707c10 */ /* 0x000fe400087fe4ff */
[----:B------:R-:W-:-:S02]  /*46a0*/  IADD3.X R114, PT, PT, R114, UR15, RZ, P4, !PT ;  /* 0x0000000f72727c10 */ /* 0x000fc4000a7fe4ff */
[----:B------:R-:W-:Y:S02]  /*46b0*/  SHF.R.S32.HI R122, RZ, 0x1f, R119 ;  /* 0x0000001fff7a7819 */ /* 0x000fe40000011477 */
[----:B------:R-:W-:Y:S02]  /*46c0*/  IADD3 R109, P2, PT, R119, UR14, RZ ;  /* 0x0000000e776d7c10 */ /* 0x000fe4000ff5e0ff */
[----:B------:R-:W-:Y:S02]  /*46d0*/  SHF.R.S32.HI R124, RZ, 0x1f, R71 ;  /* 0x0000001fff7c7819 */ /* 0x000fe40000011447 */
[----:B------:R-:W-:Y:S02]  /*46e0*/  IADD3 R111, P1, PT, R71, UR14, RZ ;  /* 0x0000000e476f7c10 */ /* 0x000fe4000ff3e0ff */
[----:B------:R-:W-:Y:S02]  /*46f0*/  CS2R R70, SRZ ;  /* 0x0000000000467805 */ /* 0x000fe4000001ff00 */
[----:B------:R-:W-:-:S02]  /*4700*/  SHF.R.S32.HI R126, RZ, 0x1f, R121 ;  /* 0x0000001fff7e7819 */ /* 0x000fc40000011479 */
[----:B------:R-:W-:Y:S02]  /*4710*/  IADD3 R113, P0, PT, R121, UR14, RZ ;  /* 0x0000000e79717c10 */ /* 0x000fe4000ff1e0ff */
[----:B------:R-:W-:Y:S02]  /*4720*/  SHF.R.S32.HI R128, RZ, 0x1f, R123 ;  /* 0x0000001fff807819 */ /* 0x000fe4000001147b */
[----:B------:R-:W-:Y:S02]  /*4730*/  IADD3 R115, P4, PT, R123, UR14, RZ ;  /* 0x0000000e7b737c10 */ /* 0x000fe4000ff9e0ff */
[----:B------:R-:W-:Y:S02]  /*4740*/  IADD3.X R116, PT, PT, R116, UR15, RZ, P6, !PT ;  /* 0x0000000f74747c10 */ /* 0x000fe4000b7fe4ff */
[----:B------:R-:W-:Y:S02]  /*4750*/  SHF.R.S32.HI R130, RZ, 0x1f, R125 ;  /* 0x0000001fff827819 */ /* 0x000fe4000001147d */
[----:B------:R-:W-:-:S02]  /*4760*/  IADD3 R117, P6, PT, R125, UR14, RZ ;  /* 0x0000000e7d757c10 */ /* 0x000fc4000ffde0ff */
[----:B------:R-:W-:Y:S02]  /*4770*/  IADD3.X R118, PT, PT, R118, UR15, RZ, P5, !PT ;  /* 0x0000000f76767c10 */ /* 0x000fe4000affe4ff */
[----:B------:R-:W-:Y:S02]  /*4780*/  IADD3.X R120, PT, PT, R120, UR15, RZ, P3, !PT ;  /* 0x0000000f78787c10 */ /* 0x000fe40009ffe4ff */
[----:B------:R-:W-:Y:S02]  /*4790*/  SHF.R.S32.HI R132, RZ, 0x1f, R127 ;  /* 0x0000001fff847819 */ /* 0x000fe4000001147f */
[----:B------:R-:W-:Y:S02]  /*47a0*/  IADD3 R119, P5, PT, R127, UR14, RZ ;  /* 0x0000000e7f777c10 */ /* 0x000fe4000ffbe0ff */
[----:B------:R-:W-:Y:S02]  /*47b0*/  SHF.R.S32.HI R134, RZ, 0x1f, R129 ;  /* 0x0000001fff867819 */ /* 0x000fe40000011481 */
[----:B------:R-:W-:-:S02]  /*47c0*/  IADD3 R121, P3, PT, R129, UR14, RZ ;  /* 0x0000000e81797c10 */ /* 0x000fc4000ff7e0ff */
[----:B------:R-:W-:Y:S02]  /*47d0*/  IADD3.X R122, PT, PT, R122, UR15, RZ, P2, !PT ;  /* 0x0000000f7a7a7c10 */ /* 0x000fe400097fe4ff */
[----:B------:R-:W-:Y:S02]  /*47e0*/  IADD3.X R124, PT, PT, R124, UR15, RZ, P1, !PT ;  /* 0x0000000f7c7c7c10 */ /* 0x000fe40008ffe4ff */
[----:B------:R-:W-:Y:S02]  /*47f0*/  IADD3.X R126, PT, PT, R126, UR15, RZ, P0, !PT ;  /* 0x0000000f7e7e7c10 */ /* 0x000fe400087fe4ff */
[----:B------:R-:W-:Y:S02]  /*4800*/  IADD3.X R128, PT, PT, R128, UR15, RZ, P4, !PT ;  /* 0x0000000f80807c10 */ /* 0x000fe4000a7fe4ff */
[----:B------:R-:W-:Y:S02]  /*4810*/  SHF.R.S32.HI R135, RZ, 0x1f, R131 ;  /* 0x0000001fff877819 */ /* 0x000fe40000011483 */
[----:B------:R-:W-:-:S02]  /*4820*/  IADD3 R123, P2, PT, R131, UR14, RZ ;  /* 0x0000000e837b7c10 */ /* 0x000fc4000ff5e0ff */
[----:B------:R-:W-:Y:S02]  /*4830*/  SHF.R.S32.HI R136, RZ, 0x1f, R73 ;  /* 0x0000001fff887819 */ /* 0x000fe40000011449 */
[----:B------:R-:W-:Y:S02]  /*4840*/  IADD3 R125, P1, PT, R73, UR14, RZ ;  /* 0x0000000e497d7c10 */ /* 0x000fe4000ff3e0ff */
[----:B------:R-:W-:Y:S02]  /*4850*/  CS2R R72, SRZ ;  /* 0x0000000000487805 */ /* 0x000fe4000001ff00 */
[----:B------:R-:W-:Y:S02]  /*4860*/  SHF.R.S32.HI R137, RZ, 0x1f, R75 ;  /* 0x0000001fff897819 */ /* 0x000fe4000001144b */
[----:B------:R-:W-:Y:S02]  /*4870*/  IADD3 R127, P0, PT, R75, UR14, RZ ;  /* 0x0000000e4b7f7c10 */ /* 0x000fe4000ff1e0ff */
[----:B------:R-:W-:-:S02]  /*4880*/  CS2R R74, SRZ ;  /* 0x00000000004a7805 */ /* 0x000fc4000001ff00 */
[----:B------:R-:W-:Y:S02]  /*4890*/  SHF.R.S32.HI R138, RZ, 0x1f, R77 ;  /* 0x0000001fff8a7819 */ /* 0x000fe4000001144d */
[----:B------:R-:W-:Y:S02]  /*48a0*/  IADD3 R129, P4, PT, R77, UR14, RZ ;  /* 0x0000000e4d817c10 */ /* 0x000fe4000ff9e0ff */
[----:B------:R-:W-:Y:S02]  /*48b0*/  IADD3.X R130, PT, PT, R130, UR15, RZ, P6, !PT ;  /* 0x0000000f82827c10 */ /* 0x000fe4000b7fe4ff */
[----:B------:R-:W-:Y:S02]  /*48c0*/  SHF.R.S32.HI R139, RZ, 0x1f, R79 ;  /* 0x0000001fff8b7819 */ /* 0x000fe4000001144f */
[----:B------:R-:W-:Y:S02]  /*48d0*/  IADD3 R131, P6, PT, R79, UR14, RZ ;  /* 0x0000000e4f837c10 */ /* 0x000fe4000ffde0ff */
[----:B------:R-:W-:-:S02]  /*48e0*/  IADD3.X R132, PT, PT, R132, UR15, RZ, P5, !PT ;  /* 0x0000000f84847c10 */ /* 0x000fc4000affe4ff */
[----:B------:R-:W-:Y:S02]  /*48f0*/  IADD3.X R134, PT, PT, R134, UR15, RZ, P3, !PT ;  /* 0x0000000f86867c10 */ /* 0x000fe40009ffe4ff */
[----:B------:R-:W-:Y:S02]  /*4900*/  IADD3.X R135, PT, PT, R135, UR15, RZ, P2, !PT ;  /* 0x0000000f87877c10 */ /* 0x000fe400097fe4ff */
[----:B------:R-:W-:Y:S02]  /*4910*/  IADD3.X R136, PT, PT, R136, UR15, RZ, P1, !PT ;  /* 0x0000000f88887c10 */ /* 0x000fe40008ffe4ff */
[----:B------:R-:W-:Y:S02]  /*4920*/  SHF.R.S32.HI R152, RZ, 0x1f, R153 ;  /* 0x0000001fff987819 */ /* 0x000fe40000011499 */
[----:B------:R-:W-:Y:S02]  /*4930*/  IADD3.X R137, PT, PT, R137, UR15, RZ, P0, !PT ;  /* 0x0000000f89897c10 */ /* 0x000fe400087fe4ff */
[----:B------:R-:W-:-:S02]  /*4940*/  SHF.R.S32.HI R154, RZ, 0x1f, R155 ;  /* 0x0000001fff9a7819 */ /* 0x000fc4000001149b */
[----:B------:R-:W-:Y:S02]  /*4950*/  IADD3.X R138, PT, PT, R138, UR15, RZ, P4, !PT ;  /* 0x0000000f8a8a7c10 */ /* 0x000fe4000a7fe4ff */
[----:B------:R-:W-:Y:S02]  /*4960*/  SHF.R.S32.HI R140, RZ, 0x1f, R81 ;  /* 0x0000001fff8c7819 */ /* 0x000fe40000011451 */
[----:B------:R-:W-:Y:S02]  /*4970*/  IADD3 R133, P5, PT, R81, UR14, RZ ;  /* 0x0000000e51857c10 */ /* 0x000fe4000ffbe0ff */
[----:B------:R-:W-:Y:S02]  /*4980*/  CS2R R80, SRZ ;  /* 0x0000000000507805 */ /* 0x000fe4000001ff00 */
[----:B------:R-:W-:Y:S02]  /*4990*/  SHF.R.S32.HI R141, RZ, 0x1f, R83 ;  /* 0x0000001fff8d7819 */ /* 0x000fe40000011453 */
[----:B------:R-:W-:-:S02]  /*49a0*/  IADD3 R147, P3, PT, R83, UR14, RZ ;  /* 0x0000000e53937c10 */ /* 0x000fc4000ff7e0ff */
[----:B------:R-:W-:Y:S02]  /*49b0*/  CS2R R82, SRZ ;  /* 0x0000000000527805 */ /* 0x000fe4000001ff00 */
[----:B------:R-:W-:Y:S02]  /*49c0*/  SHF.R.S32.HI R148, RZ, 0x1f, R85 ;  /* 0x0000001fff947819 */ /* 0x000fe40000011455 */
[----:B------:R-:W-:Y:S02]  /*49d0*/  IADD3 R149, P2, PT, R85, UR14, RZ ;  /* 0x0000000e55957c10 */ /* 0x000fe4000ff5e0ff */
[----:B------:R-:W-:Y:S02]  /*49e0*/  CS2R R84, SRZ ;  /* 0x0000000000547805 */ /* 0x000fe4000001ff00 */
[----:B------:R-:W-:Y:S02]  /*49f0*/  SHF.R.S32.HI R150, RZ, 0x1f, R87 ;  /* 0x0000001fff967819 */ /* 0x000fe40000011457 */
[----:B------:R-:W-:-:S02]  /*4a00*/  IADD3 R151, P1, PT, R87, UR14, RZ ;  /* 0x0000000e57977c10 */ /* 0x000fc4000ff3e0ff */
[----:B------:R-:W-:Y:S02]  /*4a10*/  CS2R R86, SRZ ;  /* 0x0000000000567805 */ /* 0x000fe4000001ff00 */
[----:B------:R-:W-:Y:S02]  /*4a20*/  IADD3 R153, P0, PT, R153, UR14, RZ ;  /* 0x0000000e99997c10 */ /* 0x000fe4000ff1e0ff */
[----:B------:R-:W-:Y:S02]  /*4a30*/  IADD3 R155, P4, PT, R155, UR14, RZ ;  /* 0x0000000e9b9b7c10 */ /* 0x000fe4000ff9e0ff */
[----:B------:R-:W-:Y:S02]  /*4a40*/  SHF.R.S32.HI R157, RZ, 0x1f, R164 ;  /* 0x0000001fff9d7819 */ /* 0x000fe400000114a4 */
[----:B------:R-:W-:Y:S02]  /*4a50*/  IADD3.X R139, PT, PT, R139, UR15, RZ, P6, !PT ;  /* 0x0000000f8b8b7c10 */ /* 0x000fe4000b7fe4ff */
[----:B------:R-:W-:-:S02]  /*4a60*/  IADD3 R164, P6, PT, R164, UR14, RZ ;  /* 0x0000000ea4a47c10 */ /* 0x000fc4000ffde0ff */
[----:B------:R-:W-:Y:S02]  /*4a70*/  IADD3.X R140, PT, PT, R140, UR15, RZ, P5, !PT ;  /* 0x0000000f8c8c7c10 */ /* 0x000fe4000affe4ff */
[----:B------:R-:W-:Y:S02]  /*4a80*/  IADD3.X R141, PT, PT, R141, UR15, RZ, P3, !PT ;  /* 0x0000000f8d8d7c10 */ /* 0x000fe40009ffe4ff */
[----:B------:R-:W-:Y:S02]  /*4a90*/  IADD3.X R148, PT, PT, R148, UR15, RZ, P2, !PT ;  /* 0x0000000f94947c10 */ /* 0x000fe400097fe4ff */
[----:B------:R-:W-:Y:S02]  /*4aa0*/  IADD3.X R150, PT, PT, R150, UR15, RZ, P1, !PT ;  /* 0x0000000f96967c10 */ /* 0x000fe40008ffe4ff */
[----:B------:R-:W-:Y:S02]  /*4ab0*/  IADD3.X R152, PT, PT, R152, UR15, RZ, P0, !PT ;  /* 0x0000000f98987c10 */ /* 0x000fe400087fe4ff */
[----:B------:R-:W-:-:S02]  /*4ac0*/  IADD3.X R154, PT, PT, R154, UR15, RZ, P4, !PT ;  /* 0x0000000f9a9a7c10 */ /* 0x000fc4000a7fe4ff */
[----:B------:R-:W-:Y:S02]  /*4ad0*/  IADD3 R169, P5, PT, R61, UR14, RZ ;  /* 0x0000000e3da97c10 */ /* 0x000fe4000ffbe0ff */
[----:B------:R-:W-:Y:S02]  /*4ae0*/  IADD3 R171, P3, PT, R62, UR14, RZ ;  /* 0x0000000e3eab7c10 */ /* 0x000fe4000ff7e0ff */
[----:B------:R-:W-:Y:S02]  /*4af0*/  IADD3 R193, P2, PT, R63, UR14, RZ ;  /* 0x0000000e3fc17c10 */ /* 0x000fe4000ff5e0ff */
[----:B------:R-:W-:Y:S02]  /*4b00*/  IADD3 R195, P1, PT, R64, UR14, RZ ;  /* 0x0000000e40c37c10 */ /* 0x000fe4000ff3e0ff */
[----:B------:R-:W-:Y:S02]  /*4b10*/  IADD3 R200, P0, PT, R65, UR14, RZ ;  /* 0x0000000e41c87c10 */ /* 0x000fe4000ff1e0ff */
[----:B------:R-:W-:-:S02]  /*4b20*/  IADD3 R205, P4, PT, R66, UR14, RZ ;  /* 0x0000000e42cd7c10 */ /* 0x000fc4000ff9e0ff */
[----:B------:R-:W-:Y:S02]  /*4b30*/  IADD3.X R157, PT, PT, R157, UR15, RZ, P6, !PT ;  /* 0x0000000f9d9d7c10 */ /* 0x000fe4000b7fe4ff */
[----:B------:R-:W-:Y:S02]  /*4b40*/  IADD3 R142, P6, PT, R143, UR12, RZ ;  /* 0x0000000c8f8e7c10 */ /* 0x000fe4000ffde0ff */
[----:B------:R-:W-:Y:S02]  /*4b50*/  SHF.R.S32.HI R61, RZ, 0x1f, R61 ;  /* 0x0000001fff3d7819 */ /* 0x000fe4000001143d */
[----:B------:R-:W-:Y:S02]  /*4b60*/  SHF.R.S32.HI R62, RZ, 0x1f, R62 ;  /* 0x0000001fff3e7819 */ /* 0x000fe4000001143e */
[----:B------:R-:W-:Y:S02]  /*4b70*/  SHF.R.S32.HI R63, RZ, 0x1f, R63 ;  /* 0x0000001fff3f7819 */ /* 0x000fe4000001143f */
[----:B------:R-:W-:-:S02]  /*4b80*/  SHF.R.S32.HI R64, RZ, 0x1f, R64 ;  /* 0x0000001fff407819 */ /* 0x000fc40000011440 */
[----:B------:R-:W-:Y:S02]  /*4b90*/  SHF.R.S32.HI R65, RZ, 0x1f, R65 ;  /* 0x0000001fff417819 */ /* 0x000fe40000011441 */
[----:B------:R-:W-:Y:S02]  /*4ba0*/  SHF.R.S32.HI R66, RZ, 0x1f, R66 ;  /* 0x0000001fff427819 */ /* 0x000fe40000011442 */
[----:B------:R-:W-:Y:S02]  /*4bb0*/  IADD3.X R165, PT, PT, R61, UR15, RZ, P5, !PT ;  /* 0x0000000f3da57c10 */ /* 0x000fe4000affe4ff */
[----:B------:R-:W-:Y:S02]  /*4bc0*/  IADD3.X R170, PT, PT, R62, UR15, RZ, P3, !PT ;  /* 0x0000000f3eaa7c10 */ /* 0x000fe40009ffe4ff */
[----:B------:R-:W-:Y:S02]  /*4bd0*/  IADD3.X R175, PT, PT, R63, UR15, RZ, P2, !PT ;  /* 0x0000000f3faf7c10 */ /* 0x000fe400097fe4ff */
[----:B------:R-:W-:-:S02]  /*4be0*/  IADD3.X R194, PT, PT, R64, UR15, RZ, P1, !PT ;  /* 0x0000000f40c27c10 */ /* 0x000fc40008ffe4ff */
[----:B------:R-:W-:Y:S02]  /*4bf0*/  IADD3.X R199, PT, PT, R65, UR15, RZ, P0, !PT ;  /* 0x0000000f41c77c10 */ /* 0x000fe400087fe4ff */
[----:B------:R-:W-:Y:S02]  /*4c00*/  IADD3.X R201, PT, PT, R66, UR15, RZ, P4, !PT ;  /* 0x0000000f42c97c10 */ /* 0x000fe4000a7fe4ff */
[----:B0-----:R-:W-:-:S07]  /*4c10*/  LEA.HI.X.SX32 R143, R143, UR13, 0x1, P6 ;  /* 0x0000000d8f8f7c11 */ /* 0x001fce000b0f0eff */
.L_x_2:
[----:B------:R-:W2:Y:S01]  /*4c20*/  LDL R182, [R1] ;  /* 0x0000000001b67983 */ /* 0x000ea20000100800 */
[----:B------:R-:W0:Y:S03]  /*4c30*/  LDC R162, c[0x0][0x3a8] ;  /* 0x0000ea00ffa27b82 */ /* 0x000e260000000800 */
[----:B------:R-:W3:Y:S04]  /*4c40*/  LDL R67, [R1+0x8] ;  /* 0x0000080001437983 */ /* 0x000ee80000100800 */
[----:B------:R-:W4:Y:S01]  /*4c50*/  LDL R63, [R1+0x10] ;  /* 0x00001000013f7983 */ /* 0x000f220000100800 */
[----:B------:R-:W1:Y:S03]  /*4c60*/  S2R R57, SR_TID.X ;  /* 0x0000000000397919 */ /* 0x000e660000002100 */
[----:B------:R-:W5:Y:S01]  /*4c70*/  LDL R163, [R1+0x4] ;  /* 0x0000040001a37983 */ /* 0x000f620000100800 */
[----:B------:R-:W0:Y:S01]  /*4c80*/  S2R R161, SR_TID.X ;  /* 0x0000000000a17919 */ /* 0x000e220000002100 */
[----:B-1----:R-:W-:-:S04]  /*4c90*/  SHF.R.U32.HI R57, RZ, 0x4, R57 ;  /* 0x00000004ff397819 */ /* 0x002fc80000011639 */
[----:B------:R-:W-:Y:S02]  /*4ca0*/  SGXT.U32 R57, R57, 0x3 ;  /* 0x000000033939781a */ /* 0x000fe40000000000 */
[----:B0-----:R-:W-:-:S03]  /*4cb0*/  SHF.R.U32.HI R56, RZ, 0x4, R161 ;  /* 0x00000004ff387819 */ /* 0x001fc600000116a1 */
[----:B------:R-:W-:Y:S01]  /*4cc0*/  IMAD R57, R57, R162, RZ ;  /* 0x000000a239397224 */ /* 0x000fe200078e02ff */
[----:B------:R-:W-:Y:S01]  /*4cd0*/  LEA.HI R52, R161, 0x38, RZ, 0x1c ;  /* 0x00000038a1347811 */ /* 0x000fe200078fe0ff */
[----:B------:R-:W5:Y:S01]  /*4ce0*/  LDL R162, [R1+0xc] ;  /* 0x00000c0001a27983 */ /* 0x000f620000100800 */
[----:B------:R-:W-:Y:S02]  /*4cf0*/  SGXT.U32 R56, R56, 0x3 ;  /* 0x000000033838781a */ /* 0x000fe40000000000 */
[----:B------:R-:W-:Y:S02]  /*4d00*/  ISETP.GE.AND P0, PT, R52, UR8, PT ;  /* 0x0000000834007c0c */ /* 0x000fe4000bf06270 */
[C---:B------:R-:W-:Y:S02]  /*4d10*/  LOP3.LUT R52, R56.reuse, 0x8, RZ, 0xfc, !PT ;  /* 0x0000000838347812 */ /* 0x040fe400078efcff */
[C---:B------:R-:W-:Y:S02]  /*4d20*/  LOP3.LUT R54, R56.reuse, 0x18, RZ, 0xfc, !PT ;  /* 0x0000001838367812 */ /* 0x040fe400078efcff */
[----:B------:R-:W-:-:S02]  /*4d30*/  ISETP.GE.AND P5, PT, R56, UR8, PT ;  /* 0x0000000838007c0c */ /* 0x000fc4000bfa6270 */
[----:B------:R-:W-:Y:S02]  /*4d40*/  ISETP.GE.AND P4, PT, R52, UR8, PT ;  /* 0x0000000834007c0c */ /* 0x000fe4000bf86270 */
[----:B------:R-:W-:Y:S02]  /*4d50*/  LOP3.LUT R53, R56, 0x10, RZ, 0xfc, !PT ;  /* 0x0000001038357812 */ /* 0x000fe400078efcff */
[----:B------:R-:W-:Y:S02]  /*4d60*/  ISETP.GE.AND P2, PT, R54, UR8, PT ;  /* 0x0000000836007c0c */ /* 0x000fe4000bf46270 */
[-C--:B------:R-:W-:Y:S02]  /*4d70*/  IADD3 R52, P6, PT, R57, R142.reuse, RZ ;  /* 0x0000008e39347210 */ /* 0x080fe40007fde0ff */
[----:B------:R-:W-:Y:S02]  /*4d80*/  IADD3 R54, P3, PT, R249, R142, RZ ;  /* 0x0000008ef9367210 */ /* 0x000fe40007f7e0ff */
[----:B------:R-:W-:-:S02]  /*4d90*/  ISETP.GE.AND P1, PT, R53, UR8, PT ;  /* 0x0000000835007c0c */ /* 0x000fc4000bf26270 */
[----:B------:R-:W-:Y:S02]  /*4da0*/  PRMT R58, RZ, 0x7610, R58 ;  /* 0x00007610ff3a7816 */ /* 0x000fe4000000003a */
[----:B------:R-:W-:Y:S02]  /*4db0*/  PRMT R62, RZ, 0x7610, R62 ;  /* 0x00007610ff3e7816 */ /* 0x000fe4000000003e */
[-C--:B------:R-:W-:Y:S02]  /*4dc0*/  LEA.HI.X.SX32 R53, R57, R143.reuse, 0x1, P6 ;  /* 0x0000008f39357211 */ /* 0x080fe400030f0eff */
[----:B------:R-:W-:Y:S02]  /*4dd0*/  LEA.HI.X.SX32 R55, R249, R143, 0x1, P3 ;  /* 0x0000008ff9377211 */ /* 0x000fe400018f0eff */
[C---:B------:R-:W-:Y:S01]  /*4de0*/  LOP3.LUT R57, R56.reuse, 0x20, RZ, 0xfc, !PT ;  /* 0x0000002038397812 */ /* 0x040fe200078efcff */
[----:B------:R2:W5:Y:S03]  /*4df0*/  @!P5 LDG.E.U8 R58, desc[UR10][R52.64] ;  /* 0x0000000a343ad981 */ /* 0x000566000c1e1100 */
[----:B------:R-:W-:Y:S01]  /*4e00*/  ISETP.GE.AND P3, PT, R57, UR8, PT ;  /* 0x0000000839007c0c */ /* 0x000fe2000bf66270 */
[----:B------:R3:W5:Y:S01]  /*4e10*/  @!P4 LDG.E.U8 R62, desc[UR10][R54.64] ;  /* 0x0000000a363ec981 */ /* 0x000762000c1e1100 */
[----:B------:R-:W-:-:S02]  /*4e20*/  LOP3.LUT R57, R56, 0x30, RZ, 0xfc, !PT ;  /* 0x0000003038397812 */ /* 0x000fc400078efcff */
[----:B------:R-:W-:Y:S02]  /*4e30*/  LOP3.LUT R56, R56, 0x28, RZ, 0xfc, !PT ;  /* 0x0000002838387812 */ /* 0x000fe400078efcff */
[----:B------:R-:W-:Y:S02]  /*4e40*/  ISETP.GE.AND P5, PT, R57, UR8, PT ;  /* 0x0000000839007c0c */ /* 0x000fe4000bfa6270 */
[----:B------:R-:W-:Y:S02]  /*4e50*/  PRMT R59, RZ, 0x7610, R59 ;  /* 0x00007610ff3b7816 */ /* 0x000fe4000000003b */
[----:B------:R-:W-:Y:S02]  /*4e60*/  PRMT R60, RZ, 0x7610, R60 ;  /* 0x00007610ff3c7816 */ /* 0x000fe4000000003c */
[----:B------:R-:W-:Y:S02]  /*4e70*/  PRMT R61, RZ, 0x7610, R61 ;  /* 0x00007610ff3d7816 */ /* 0x000fe4000000003d */
[----:B------:R-:W-:-:S02]  /*4e80*/  PRMT R64, RZ, 0x7610, R64 ;  /* 0x00007610ff407816 */ /* 0x000fc40000000040 */
[----:B------:R-:W-:Y:S02]  /*4e90*/  PRMT R65, RZ, 0x7610, R65 ;  /* 0x00007610ff417816 */ /* 0x000fe40000000041 */
[----:B------:R-:W-:Y:S02]  /*4ea0*/  PRMT R66, RZ, 0x7610, R66 ;  /* 0x00007610ff427816 */ /* 0x000fe40000000042 */
[CC--:B--2---:R-:W-:Y:S02]  /*4eb0*/  IADD3 R52, P4, PT, R182.reuse, R142.reuse, RZ ;  /* 0x0000008eb6347210 */ /* 0x0c4fe40007f9e0ff */
[----:B---3--:R-:W-:Y:S02]  /*4ec0*/  IADD3 R54, P6, PT, R67, R142, RZ ;  /* 0x0000008e43367210 */ /* 0x008fe40007fde0ff */
[----:B------:R-:W-:Y:S02]  /*4ed0*/  LEA.HI.X.SX32 R53, R182, R143, 0x1, P4 ;  /* 0x0000008fb6357211 */ /* 0x000fe400020f0eff */
[----:B------:R-:W-:-:S02]  /*4ee0*/  ISETP.GE.AND P4, PT, R56, UR8, PT ;  /* 0x0000000838007c0c */ /* 0x000fc4000bf86270 */
[-C--:B------:R-:W-:Y:S01]  /*4ef0*/  LEA.HI.X.SX32 R55, R67, R143.reuse, 0x1, P6 ;  /* 0x0000008f43377211 */ /* 0x080fe200030f0eff */
[----:B------:R5:W2:Y:S01]  /*4f00*/  @!P1 LDG.E.U8 R59, desc[UR10][R52.64] ;  /* 0x0000000a343b9981 */ /* 0x000aa2000c1e1100 */
[CC--:B----4-:R-:W-:Y:S01]  /*4f10*/  IADD3 R56, P6, PT, R63.reuse, R142.reuse, RZ ;  /* 0x0000008e3f387210 */ /* 0x0d0fe20007fde0ff */
[----:B------:R-:W0:Y:S02]  /*4f20*/  LDC R67, c[0x0][0x3a8] ;  /* 0x0000ea00ff437b82 */ /* 0x000e240000000800 */
[----:B------:R1:W3:Y:S01]  /*4f30*/  @!P3 LDG.E.U8 R60, desc[UR10][R54.64] ;  /* 0x0000000a363cb981 */ /* 0x0002e2000c1e1100 */
[----:B------:R-:W-:Y:S02]  /*4f40*/  LEA.HI.X.SX32 R57, R63, R143, 0x1, P6 ;  /* 0x0000008f3f397211 */ /* 0x000fe400030f0eff */
[----:B------:R-:W4:Y:S03]  /*4f50*/  S2R R63, SR_TID.X ;  /* 0x00000000003f7919 */ /* 0x000f260000002100 */
[----:B------:R0:W3:Y:S01]  /*4f60*/  @!P5 LDG.E.U8 R61, desc[UR10][R56.64] ;  /* 0x0000000a383dd981 */ /* 0x0000e2000c1e1100 */
[----:B-----5:R-:W-:-:S04]  /*4f70*/  IADD3 R52, P5, PT, R163, R142, RZ ;  /* 0x0000008ea3347210 */ /* 0x020fc80007fbe0ff */
[----:B------:R-:W-:-:S05]  /*4f80*/  LEA.HI.X.SX32 R53, R163, R143, 0x1, P5 ;  /* 0x0000008fa3357211 */ /* 0x000fca00028f0eff */
[----:B------:R5:W3:Y:S01]  /*4f90*/  @!P2 LDG.E.U8 R64, desc[UR10][R52.64] ;  /* 0x0000000a3440a981 */ /* 0x000ae2000c1e1100 */
[----:B----4-:R-:W-:-:S05]  /*4fa0*/  LEA.HI R63, R63, 0x38, RZ, 0x1c ;  /* 0x000000383f3f7811 */ /* 0x010fca00078fe0ff */
[----:B0-----:R-:W-:Y:S01]  /*4fb0*/  IMAD R63, R63, R67, RZ ;  /* 0x000000433f3f7224 */ /* 0x001fe200078e02ff */
[----:B-1----:R-:W-:-:S04]  /*4fc0*/  IADD3 R54, P3, PT, R162, R142, RZ ;  /* 0x0000008ea2367210 */ /* 0x002fc80007f7e0ff */
[C---:B------:R-:W-:Y:S02]  /*4fd0*/  IADD3 R56, P1, PT, R63.reuse, R142, RZ ;  /* 0x0000008e3f387210 */ /* 0x040fe40007f3e0ff */
[-C--:B------:R-:W-:Y:S02]  /*4fe0*/  LEA.HI.X.SX32 R55, R162, R143.reuse, 0x1, P3 ;  /* 0x0000008fa2377211 */ /* 0x080fe400018f0eff */
[----:B------:R-:W-:-:S03]  /*4ff0*/  LEA.HI.X.SX32 R57, R63, R143, 0x1, P1 ;  /* 0x0000008f3f397211 */ /* 0x000fc600008f0eff */
[----:B------:R-:W4:Y:S04]  /*5000*/  @!P4 LDG.E.U8 R65, desc[UR10][R54.64] ;  /* 0x0000000a3641c981 */ /* 0x000f28000c1e1100 */
[----:B------:R0:W4:Y:S01]  /*5010*/  @!P0 LDG.E.U8 R66, desc[UR10][R56.64] ;  /* 0x0000000a38428981 */ /* 0x000122000c1e1100 */
[----:B------:R-:W1:Y:S01]  /*5020*/  S2UR UR6, SR_CgaCtaId ;  /* 0x00000000000679c3 */ /* 0x000e620000008800 */
[----:B------:R-:W-:Y:S01]  /*5030*/  UMOV UR4, 0x400 ;  /* 0x0000040000047882 */ /* 0x000fe20000000000 */
[----:B------:R-:W-:-:S04]  /*5040*/  LOP3.LUT R162, R161, 0x7f, RZ, 0xc0, !PT ;  /* 0x0000007fa1a27812 */ /* 0x000fc800078ec0ff */
[----:B------:R-:W-:Y:S01]  /*5050*/  LOP3.LUT R67, R162, 0x8, RZ, 0x3c, !PT ;  /* 0x00000008a2437812 */ /* 0x000fe200078e3cff */
[----:B-1----:R-:W-:Y:S01]  /*5060*/  ULEA UR4, UR6, UR4, 0x18 ;  /* 0x0000000406047291 */ /* 0x002fe2000f8ec0ff */
[----:B------:R-:W-:Y:S01]  /*5070*/  BAR.SYNC.DEFER_BLOCKING 0x0 ;  /* 0x0000000000007b1d */ /* 0x000fe20000010000 */
[----:B------:R-:W-:-:S04]  /*5080*/  LOP3.LUT R63, R161, 0x3f, RZ, 0xc0, !PT ;  /* 0x0000003fa13f7812 */ /* 0x000fc800078ec0ff */
[----:B------:R-:W-:-:S03]  /*5090*/  ISETP.GE.AND P0, PT, R63, UR8, PT ;  /* 0x000000083f007c0c */ /* 0x000fc6000bf06270 */
[----:B------:R1:W-:Y:S01]  /*50a0*/  STS.U8 [R162+UR4], R58 ;  /* 0x0000003aa2007988 */ /* 0x0003e20008000004 */
[----:B-----5:R-:W-:Y:S02]  /*50b0*/  SHF.R.S32.HI R52, RZ, 0x1f, R146 ;  /* 0x0000001fff347819 */ /* 0x020fe40000011492 */
[----:B0-----:R-:W-:Y:S02]  /*50c0*/  IADD3 R56, P1, PT, R146, R205, RZ ;  /* 0x000000cd92387210 */ /* 0x001fe40007f3e0ff */
[----:B------:R-:W-:-:S03]  /*50d0*/  PRMT R53, RZ, 0x7610, R53 ;  /* 0x00007610ff357816 */ /* 0x000fc60000000035 */
[----:B------:R-:W-:Y:S01]  /*50e0*/  IMAD.X R57, R52, 0x1, R201, P1 ;  /* 0x0000000134397824 */ /* 0x000fe200008e06c9 */
[----:B-1----:R-:W-:Y:S02]  /*50f0*/  IADD3 R58, P3, PT, R146, R200, RZ ;  /* 0x000000c8923a7210 */ /* 0x002fe40007f7e0ff */
[----:B------:R-:W-:Y:S02]  /*5100*/  PRMT R54, RZ, 0x7610, R54 ;  /* 0x00007610ff367816 */ /* 0x000fe40000000036 */
[----:B------:R-:W-:Y:S02]  /*5110*/  PRMT R55, RZ, 0x7610, R55 ;  /* 0x00007610ff377816 */ /* 0x000fe40000000037 */
[----:B------:R-:W-:Y:S02]  /*5120*/  PRMT R76, RZ, 0x7610, R76 ;  /* 0x00007610ff4c7816 */ /* 0x000fe4000000004c */
[----:B------:R-:W-:Y:S02]  /*5130*/  PRMT R77, RZ, 0x7610, R77 ;  /* 0x00007610ff4d7816 */ /* 0x000fe4000000004d */
[----:B------:R-:W-:-:S02]  /*5140*/  PRMT R78, RZ, 0x7610, R78 ;  /* 0x00007610ff4e7816 */ /* 0x000fc4000000004e */
[----:B------:R-:W-:Y:S02]  /*5150*/  PRMT R79, RZ, 0x7610, R79 ;  /* 0x00007610ff4f7816 */ /* 0x000fe4000000004f */
        /* <DEDUP_REMOVED lines=17> */
[----:B------:R-:W-:Y:S01]  /*5270*/  PRMT R179, RZ, 0x7610, R179 ;  /* 0x00007610ffb37816 */ /* 0x000fe200000000b3 */
[----:B--2---:R-:W-:Y:S04]  /*5280*/  STS.U8 [R162+UR4+0x100], R59 ;  /* 0x0001003ba2007988 */ /* 0x004fe80008000004 */
[----:B---3--:R0:W-:Y:S04]  /*5290*/  STS.U8 [R162+UR4+0x200], R60 ;  /* 0x0002003ca2007988 */ /* 0x0081e80008000004 */
[----:B------:R-:W-:Y:S04]  /*52a0*/  STS.U8 [R162+UR4+0x300], R61 ;  /* 0x0003003da2007988 */ /* 0x000fe80008000004 */
[----:B------:R1:W-:Y:S04]  /*52b0*/  STS.U8 [R67+UR4+0x80], R62 ;  /* 0x0000803e43007988 */ /* 0x0003e80008000004 */
[----:B------:R2:W-:Y:S01]  /*52c0*/  STS.U8 [R67+UR4+0x180], R64 ;  /* 0x0001804043007988 */ /* 0x0005e20008000004 */
[----:B0-----:R-:W-:-:S02]  /*52d0*/  IADD3 R60, P2, PT, R146, R195, RZ ;  /* 0x000000c3923c7210 */ /* 0x001fc40007f5e0ff */
[----:B-1----:R-:W-:Y:S01]  /*52e0*/  IADD3 R62, P1, PT, R146, R193, RZ ;  /* 0x000000c1923e7210 */ /* 0x002fe20007f3e0ff */
[C---:B------:R-:W-:Y:S02]  /*52f0*/  IMAD.X R59, R52.reuse, 0x1, R199, P3 ;  /* 0x00000001343b7824 */ /* 0x040fe400018e06c7 */
[C---:B------:R-:W-:Y:S01]  /*5300*/  IMAD.X R61, R52.reuse, 0x1, R194, P2 ;  /* 0x00000001343d7824 */ /* 0x040fe200010e06c2 */
[----:B----4-:R0:W-:Y:S04]  /*5310*/  STS.U8 [R67+UR4+0x280], R65 ;  /* 0x0002804143007988 */ /* 0x0101e80008000004 */
[----:B------:R1:W-:Y:S01]  /*5320*/  STS.U8 [R67+UR4+0x380], R66 ;  /* 0x0003804243007988 */ /* 0x0003e20008000004 */
[----:B------:R-:W-:Y:S01]  /*5330*/  BAR.SYNC.DEFER_BLOCKING 0x0 ;  /* 0x0000000000007b1d */ /* 0x000fe20000010000 */
[----:B------:R-:W-:Y:S01]  /*5340*/  IMAD.X R63, R52, 0x1, R175, P1 ;  /* 0x00000001343f7824 */ /* 0x000fe200008e06af */
[----:B--2---:R-:W-:-:S02]  /*5350*/  PRMT R64, RZ, 0x7610, R64 ;  /* 0x00007610ff407816 */ /* 0x004fc40000000040 */
[----:B0-----:R-:W-:Y:S02]  /*5360*/  PRMT R65, RZ, 0x7610, R65 ;  /* 0x00007610ff417816 */ /* 0x001fe40000000041 */
[----:B------:R0:W2:Y:S04]  /*5370*/  @!P0 LDG.E.U8 R53, desc[UR10][R56.64] ;  /* 0x0000000a38358981 */ /* 0x0000a8000c1e1100 */
[----:B------:R3:W4:Y:S04]  /*5380*/  @!P0 LDG.E.U8 R54, desc[UR10][R58.64] ;  /* 0x0000000a3a368981 */ /* 0x000728000c1e1100 */
[----:B------:R5:W2:Y:S01]  /*5390*/  @!P0 LDG.E.U8 R55, desc[UR10][R60.64] ;  /* 0x0000000a3c378981 */ /* 0x000aa2000c1e1100 */
[----:B0-----:R-:W-:-:S02]  /*53a0*/  PRMT R56, RZ, 0x7610, R56 ;  /* 0x00007610ff387816 */ /* 0x001fc40000000038 */
[----:B---3--:R-:W-:-:S04]  /*53b0*/  IADD3 R58, P1, PT, R146, R164, RZ ;  /* 0x000000a4923a7210 */ /* 0x008fc80007f3e0ff */
[----:B------:R0:W3:Y:S01]  /*53c0*/  @!P0 LDG.E.U8 R56, desc[UR10][R62.64] ;  /* 0x0000000a3e388981 */ /* 0x0000e2000c1e1100 */
[----:B-----5:R-:W-:Y:S01]  /*53d0*/  IADD3 R60, P2, PT, R146, R169, RZ ;  /* 0x000000a9923c7210 */ /* 0x020fe20007f5e0ff */
[----:B------:R-:W-:Y:S01]  /*53e0*/  IMAD.X R59, R52, 0x1, R157, P1 ;  /* 0x00000001343b7824 */ /* 0x000fe200008e069d */
[----:B------:R-:W-:Y:S02]  /*53f0*/  PRMT R57, RZ, 0x7610, R57 ;  /* 0x00007610ff397816 */ /* 0x000fe40000000039 */
[----:B0-----:R-:W-:Y:S01]  /*5400*/  IADD3 R62, P3, PT, R146, R171, RZ ;  /* 0x000000ab923e7210 */ /* 0x001fe20007f7e0ff */
[C---:B------:R-:W-:Y:S01]  /*5410*/  IMAD.X R61, R52.reuse, 0x1, R165, P2 ;  /* 0x00000001343d7824 */ /* 0x040fe200010e06a5 */
[----:B------:R0:W5:Y:S03]  /*5420*/  @!P0 LDG.E.U8 R65, desc[UR10][R58.64] ;  /* 0x0000000a3a418981 */ /* 0x000166000c1e1100 */
[----:B------:R-:W-:Y:S01]  /*5430*/  IMAD.X R63, R52, 0x1, R170, P3 ;  /* 0x00000001343f7824 */ /* 0x000fe200018e06aa */
[----:B------:R1:W2:Y:S04]  /*5440*/  @!P0 LDG.E.U8 R64, desc[UR10][R60.64] ;  /* 0x0000000a3c408981 */ /* 0x0002a8000c1e1100 */
[----:B------:R1:W2:Y:S01]  /*5450*/  @!P0 LDG.E.U8 R57, desc[UR10][R62.64] ;  /* 0x0000000a3e398981 */ /* 0x0002a2000c1e1100 */
[----:B0-----:R-:W-:-:S02]  /*5460*/  IADD3 R58, P3, PT, R146, R155, RZ ;  /* 0x0000009b923a7210 */ /* 0x001fc40007f7e0ff */
[C---:B-1----:R-:W-:Y:S02]  /*5470*/  IADD3 R60, P2, PT, R146.reuse, R153, RZ ;  /* 0x00000099923c7210 */ /* 0x042fe40007f5e0ff */
[----:B------:R-:W-:Y:S01]  /*5480*/  IADD3 R62, P1, PT, R146, R151, RZ ;  /* 0x00000097923e7210 */ /* 0x000fe20007f3e0ff */
[C---:B------:R-:W-:Y:S01]  /*5490*/  IMAD.X R59, R52.reuse, 0x1, R154, P3 ;  /* 0x00000001343b7824 */ /* 0x040fe200018e069a */
[----:B------:R-:W-:Y:S01]  /*54a0*/  PRMT R66, RZ, 0x7610, R66 ;  /* 0x00007610ff427816 */ /* 0x000fe20000000042 */
[C---:B------:R-:W-:Y:S01]  /*54b0*/  IMAD.X R61, R52.reuse, 0x1, R152, P2 ;  /* 0x00000001343d7824 */ /* 0x040fe200010e0698 */
[----:B------:R-:W-:Y:S01]  /*54c0*/  PRMT R67, RZ, 0x7610, R67 ;  /* 0x00007610ff437816 */ /* 0x000fe20000000043 */
[----:B------:R-:W-:-:S03]  /*54d0*/  IMAD.X R63, R52, 0x1, R150, P1 ;  /* 0x00000001343f7824 */ /* 0x000fc600008e0696 */
[----:B------:R0:W2:Y:S04]  /*54e0*/  @!P0 LDG.E.U8 R66, desc[UR10][R58.64] ;  /* 0x0000000a3a428981 */ /* 0x0000a8000c1e1100 */
[----:B------:R1:W2:Y:S04]  /*54f0*/  @!P0 LDG.E.U8 R67, desc[UR10][R60.64] ;  /* 0x0000000a3c438981 */ /* 0x0002a8000c1e1100 */
[----:B------:R1:W2:Y:S01]  /*5500*/  @!P0 LDG.E.U8 R76, desc[UR10][R62.64] ;  /* 0x0000000a3e4c8981 */ /* 0x0002a2000c1e1100 */
[C---:B0-----:R-:W-:Y:S02]  /*5510*/  IADD3 R58, P3, PT, R146.reuse, R149, RZ ;  /* 0x00000095923a7210 */ /* 0x041fe40007f7e0ff */
[----:B-1----:R-:W-:-:S02]  /*5520*/  IADD3 R60, P2, PT, R146, R147, RZ ;  /* 0x00000093923c7210 */ /* 0x002fc40007f5e0ff */
[----:B------:R-:W-:Y:S01]  /*5530*/  IADD3 R62, P1, PT, R146, R133, RZ ;  /* 0x00000085923e7210 */ /* 0x000fe20007f3e0ff */
[C---:B------:R-:W-:Y:S02]  /*5540*/  IMAD.X R59, R52.reuse, 0x1, R148, P3 ;  /* 0x00000001343b7824 */ /* 0x040fe400018e0694 */
[C---:B------:R-:W-:Y:S02]  /*5550*/  IMAD.X R61, R52.reuse, 0x1, R141, P2 ;  /* 0x00000001343d7824 */ /* 0x040fe400010e068d */
[----:B------:R-:W-:Y:S01]  /*5560*/  IMAD.X R63, R52, 0x1, R140, P1 ;  /* 0x00000001343f7824 */ /* 0x000fe200008e068c */
[----:B------:R0:W2:Y:S04]  /*5570*/  @!P0 LDG.E.U8 R77, desc[UR10][R58.64] ;  /* 0x0000000a3a4d8981 */ /* 0x0000a8000c1e1100 */
[----:B------:R1:W2:Y:S04]  /*5580*/  @!P0 LDG.E.U8 R78, desc[UR10][R60.64] ;  /* 0x0000000a3c4e8981 */ /* 0x0002a8000c1e1100 */
[----:B------:R1:W2:Y:S01]  /*5590*/  @!P0 LDG.E.U8 R79, desc[UR10][R62.64] ;  /* 0x0000000a3e4f8981 */ /* 0x0002a2000c1e1100 */
[----:B0-----:R-:W-:-:S02]  /*55a0*/  IADD3 R58, P3, PT, R146, R131, RZ ;  /* 0x00000083923a7210 */ /* 0x001fc40007f7e0ff */
[C---:B-1----:R-:W-:Y:S02]  /*55b0*/  IADD3 R60, P2, PT, R146.reuse, R129, RZ ;  /* 0x00000081923c7210 */ /* 0x042fe40007f5e0ff */
        /* <DEDUP_REMOVED lines=59> */
[----:B------:R-:W-:Y:S01]  /*5970*/  IMAD.X R63, R52, 0x1, R104, P1 ;  /* 0x00000001343f7824 */ /* 0x000fe200008e0668 */
[----:B------:R-:W-:Y:S02]  /*5980*/  PRMT R192, RZ, 0x7610, R192 ;  /* 0x00007610ffc07816 */ /* 0x000fe400000000c0 */
        /* <DEDUP_REMOVED lines=29> */
[----:B---3--:R-:W-:Y:S01]  /*5b60*/  IADD3 R62, P1, PT, R146, R37, RZ ;  /* 0x00000025923e7210 */ /* 0x008fe20007f3e0ff */
[C---:B------:R-:W-:Y:S01]  /*5b70*/  IMAD.X R59, R52.reuse, 0x1, R90, P3 ;  /* 0x00000001343b7824 */ /* 0x040fe200018e065a */
[----:B------:R-:W-:Y:S01]  /*5b80*/  PRMT R206, RZ, 0x7610, R206 ;  /* 0x00007610ffce7816 */ /* 0x000fe200000000ce */
[C---:B------:R-:W-:Y:S01]  /*5b90*/  IMAD.X R61, R52.reuse, 0x1, R88, P2 ;  /* 0x00000001343d7824 */ /* 0x040fe200010e0658 */
[----:B------:R-:W-:Y:S01]  /*5ba0*/  PRMT R207, RZ, 0x7610, R207 ;  /* 0x00007610ffcf7816 */ /* 0x000fe200000000cf */
[----:B------:R-:W-:Y:S01]  /*5bb0*/  IMAD.X R63, R52, 0x1, R50, P1 ;  /* 0x00000001343f7824 */ /* 0x000fe200008e0632 */
[----:B------:R-:W-:Y:S02]  /*5bc0*/  PRMT R208, RZ, 0x7610, R208 ;  /* 0x00007610ffd07816 */ /* 0x000fe400000000d0 */
[----:B------:R0:W3:Y:S04]  /*5bd0*/  @!P0 LDG.E.U8 R206, desc[UR10][R58.64] ;  /* 0x0000000a3ace8981 */ /* 0x0000e8000c1e1100 */
[----:B------:R1:W2:Y:S04]  /*5be0*/  @!P0 LDG.E.U8 R207, desc[UR10][R60.64] ;  /* 0x0000000a3ccf8981 */ /* 0x0002a8000c1e1100 */
[----:B------:R4:W2:Y:S01]  /*5bf0*/  @!P0 LDG.E.U8 R208, desc[UR10][R62.64] ;  /* 0x0000000a3ed08981 */ /* 0x0008a2000c1e1100 */
[----:B0-----:R-:W-:-:S02]  /*5c00*/  IADD3 R58, P3, PT, R146, R35, RZ ;  /* 0x00000023923a7210 */ /* 0x001fc40007f7e0ff */
[C---:B-1----:R-:W-:Y:S02]  /*5c10*/  IADD3 R60, P2, PT, R146.reuse, R33, RZ ;  /* 0x00000021923c7210 */ /* 0x042fe40007f5e0ff */
[----:B----4-:R-:W-:Y:S01]  /*5c20*/  IADD3 R62, P1, PT, R146, R31, RZ ;  /* 0x0000001f923e7210 */ /* 0x010fe20007f3e0ff */
[C---:B------:R-:W-:Y:S01]  /*5c30*/  IMAD.X R59, R52.reuse, 0x1, R48, P3 ;  /* 0x00000001343b7824 */ /* 0x040fe200018e0630 */
[----:B------:R-:W-:Y:S01]  /*5c40*/  PRMT R209, RZ, 0x7610, R209 ;  /* 0x00007610ffd17816 */ /* 0x000fe200000000d1 */
[C---:B------:R-:W-:Y:S01]  /*5c50*/  IMAD.X R61, R52.reuse, 0x1, R46, P2 ;  /* 0x00000001343d7824 */ /* 0x040fe200010e062e */
[----:B------:R-:W-:Y:S01]  /*5c60*/  PRMT R211, RZ, 0x7610, R211 ;  /* 0x00007610ffd37816 */ /* 0x000fe200000000d3 */
[----:B------:R-:W-:Y:S01]  /*5c70*/  IMAD.X R63, R52, 0x1, R44, P1 ;  /* 0x00000001343f7824 */ /* 0x000fe200008e062c */
[----:B------:R-:W-:Y:S02]  /*5c80*/  PRMT R210, RZ, 0x7610, R210 ;  /* 0x00007610ffd27816 */ /* 0x000fe400000000d2 */
[----:B------:R0:W4:Y:S04]  /*5c90*/  @!P0 LDG.E.U8 R209, desc[UR10][R58.64] ;  /* 0x0000000a3ad18981 */ /* 0x000128000c1e1100 */
[----:B------:R1:W2:Y:S04]  /*5ca0*/  @!P0 LDG.E.U8 R211, desc[UR10][R60.64] ;  /* 0x0000000a3cd38981 */ /* 0x0002a8000c1e1100 */
[----:B------:R5:W2:Y:S01]  /*5cb0*/  @!P0 LDG.E.U8 R210, desc[UR10][R62.64] ;  /* 0x0000000a3ed28981 */ /* 0x000aa2000c1e1100 */
[----:B0-----:R-:W-:-:S02]  /*5cc0*/  IADD3 R58, P3, PT, R146, R29, RZ ;  /* 0x0000001d923a7210 */ /* 0x001fc40007f7e0ff */
[C---:B-1----:R-:W-:Y:S02]  /*5cd0*/  IADD3 R60, P2, PT, R146.reuse, R27, RZ ;  /* 0x0000001b923c7210 */ /* 0x042fe40007f5e0ff */
[----:B-----5:R-:W-:Y:S01]  /*5ce0*/  IADD3 R62, P1, PT, R146, R25, RZ ;  /* 0x00000019923e7210 */ /* 0x020fe20007f3e0ff */
[C---:B------:R-:W-:Y:S01]  /*5cf0*/  IMAD.X R59, R52.reuse, 0x1, R42, P3 ;  /* 0x00000001343b7824 */ /* 0x040fe200018e062a */
[----:B------:R-:W-:Y:S01]  /*5d00*/  PRMT R221, RZ, 0x7610, R221 ;  /* 0x00007610ffdd7816 */ /* 0x000fe200000000dd */
[C---:B------:R-:W-:Y:S01]  /*5d10*/  IMAD.X R61, R52.reuse, 0x1, R40, P2 ;  /* 0x00000001343d7824 */ /* 0x040fe200010e0628 */
[----:B------:R-:W-:Y:S01]  /*5d20*/  PRMT R220, RZ, 0x7610, R220 ;  /* 0x00007610ffdc7816 */ /* 0x000fe200000000dc */
[----:B------:R-:W-:Y:S01]  /*5d30*/  IMAD.X R63, R52, 0x1, R38, P1 ;  /* 0x00000001343f7824 */ /* 0x000fe200008e0626 */
[----:B------:R-:W-:Y:S02]  /*5d40*/  PRMT R222, RZ, 0x7610, R222 ;  /* 0x00007610ffde7816 */ /* 0x000fe400000000de */
[----:B------:R0:W5:Y:S04]  /*5d50*/  @!P0 LDG.E.U8 R221, desc[UR10][R58.64] ;  /* 0x0000000a3add8981 */ /* 0x000168000c1e1100 */
        /* <DEDUP_REMOVED lines=12> */
[----:B------:R1:W3:Y:S04]  /*5e20*/  @!P0 LDG.E.U8 R227, desc[UR10][R60.64] ;  /* 0x0000000a3ce38981 */ /* 0x0002e8000c1e1100 */
[----:B------:R1:W3:Y:S01]  /*5e30*/  @!P0 LDG.E.U8 R226, desc[UR10][R62.64] ;  /* 0x0000000a3ee28981 */ /* 0x0002e2000c1e1100 */
        /* <DEDUP_REMOVED lines=9> */
[----:B------:R0:W3:Y:S04]  /*5ed0*/  @!P0 LDG.E.U8 R232, desc[UR10][R58.64] ;  /* 0x0000000a3ae88981 */ /* 0x0000e8000c1e1100 */
        /* <DEDUP_REMOVED lines=11> */
[----:B------:R0:W4:Y:S04]  /*5f90*/  @!P0 LDG.E.U8 R233, desc[UR10][R60.64] ;  /* 0x0000000a3ce98981 */ /* 0x000128000c1e1100 */
[----:B------:R1:W4:Y:S04]  /*5fa0*/  @!P0 LDG.E.U8 R235, desc[UR10][R58.64] ;  /* 0x0000000a3aeb8981 */ /* 0x000328000c1e1100 */
[----:B------:R1:W4:Y:S01]  /*5fb0*/  @!P0 LDG.E.U8 R234, desc[UR10][R62.64] ;  /* 0x0000000a3eea8981 */ /* 0x000322000c1e1100 */
[----:B0-----:R-:W-:-:S02]  /*5fc0*/  IADD3 R60, P3, PT, R146, R19, RZ ;  /* 0x00000013923c7210 */ /* 0x001fc40007f7e0ff */
[C---:B-1----:R-:W-:Y:S02]  /*5fd0*/  IADD3 R58, P2, PT, R146.reuse, R6, RZ ;  /* 0x00000006923a7210 */ /* 0x042fe40007f5e0ff */
[----:B------:R-:W-:-:S03]  /*5fe0*/  IADD3 R62, P1, PT, R146, R2, RZ ;  /* 0x00000002923e7210 */ /* 0x000fc60007f3e0ff */
        /* <DEDUP_REMOVED lines=19> */
[----:B------:R-:W4:Y:S04]  /*6120*/  @!P0 LDG.E.U8 R251, desc[UR10][R60.64] ;  /* 0x0000000a3cfb8981 */ /* 0x000f28000c1e1100 */
[----:B------:R1:W4:Y:S01]  /*6130*/  @!P0 LDG.E.U8 R252, desc[UR10][R62.64] ;  /* 0x0000000a3efc8981 */ /* 0x000322000c1e1100 */
[----:B0-----:R-:W0:Y:S01]  /*6140*/  S2R R58, SR_TID.X ;  /* 0x00000000003a7919 */ /* 0x001e220000002100 */
[----:B------:R-:W-:Y:S01]  /*6150*/  SHF.R.U32.HI R52, RZ, 0x2, R161 ;  /* 0x00000002ff347819 */ /* 0x000fe200000116a1 */
[----:B------:R-:W-:-:S03]  /*6160*/  IMAD.SHL.U32 R163, R161, 0x40, RZ ;  /* 0x00000040a1a37824 */ /* 0x000fc600078e00ff */
[----:B------:R-:W-:-:S04]  /*6170*/  SGXT.U32 R52, R52, 0x3 ;  /* 0x000000033434781a */ /* 0x000fc80000000000 */
[----:B------:R-:W-:Y:S02]  /*6180*/  LOP3.LUT R163, R52, 0x40, R163, 0xf8, !PT ;  /* 0x0000004034a37812 */ /* 0x000fe400078ef8a3 */
[----:B------:R-:W-:Y:S01]  /*6190*/  SHF.R.S32.HI R161, RZ, 0x1, R161 ;  /* 0x00000001ffa17819 */ /* 0x000fe200000114a1 */
[----:B-1----:R-:W1:Y:S01]  /*61a0*/  S2R R63, SR_TID.X ;  /* 0x00000000003f7919 */ /* 0x002e620000002100 */
[----:B0-----:R-:W-:-:S05]  /*61b0*/  IMAD.SHL.U32 R52, R58, 0x40, RZ ;  /* 0x000000403a347824 */ /* 0x001fca00078e00ff */
[----:B------:R-:W-:Y:S02]  /*61c0*/  LOP3.LUT R59, R52, 0x1c0, RZ, 0xc0, !PT ;  /* 0x000001c0343b7812 */ /* 0x000fe400078ec0ff */
[----:B------:R-:W-:-:S04]  /*61d0*/  SGXT R52, R161, 0x1 ;  /* 0x00000001a134781a */ /* 0x000fc80000000200 */
[----:B------:R-:W-:-:S04]  /*61e0*/  LOP3.LUT R163, R163, 0x88, R52, 0xf8, !PT ;  /* 0x00000088a3a37812 */ /* 0x000fc800078ef834 */
[----:B------:R-:W-:Y:S01]  /*61f0*/  LOP3.LUT R52, R163, 0x8, RZ, 0x3c, !PT ;  /* 0x00000008a3347812 */ /* 0x000fe200078e3cff */
[----:B------:R-:W-:Y:S04]  /*6200*/  LDS.U8 R236, [R163+UR4] ;  /* 0x00000004a3ec7984 */ /* 0x000fe80008000000 */
[----:B------:R-:W-:Y:S04]  /*6210*/  LDS.U8 R237, [R163+UR4+0x10] ;  /* 0x00001004a3ed7984 */ /* 0x000fe80008000000 */
        /* <DEDUP_REMOVED lines=14> */
[----:B------:R-:W-:Y:S04]  /*6300*/  LDS.U8 R240, [R52+UR4] ;  /* 0x0000000434f07984 */ /* 0x000fe80008000000 */
[----:B------:R-:W-:Y:S04]  /*6310*/  LDS.U8 R241, [R52+UR4+0x10] ;  /* 0x0000100434f17984 */ /* 0x000fe80008000000 */
[----:B------:R-:W-:Y:S04]  /*6320*/  LDS.U8 R216, [R52+UR4+0x20] ;  /* 0x0000200434d87984 */ /* 0x000fe80008000000 */
[----:B------:R-:W-:Y:S04]  /*6330*/  LDS.U8 R217, [R52+UR4+0x30] ;  /* 0x0000300434d97984 */ /* 0x000fe80008000000 */
[----:B------:R-:W-:Y:S04]  /*6340*/  LDS.U8 R242, [R52+UR4+0x100] ;  /* 0x0001000434f27984 */ /* 0x000fe80008000000 */
[----:B------:R-:W0:Y:S04]  /*6350*/  LDS.U8 R243, [R52+UR4+0x110] ;  /* 0x0001100434f37984 */ /* 0x000e280008000000 */
[----:B------:R-:W-:Y:S04]  /*6360*/  LDS.U8 R218, [R52+UR4+0x120] ;  /* 0x0001200434da7984 */ /* 0x000fe80008000000 */
[----:B------:R-:W0:Y:S04]  /*6370*/  LDS.U8 R219, [R52+UR4+0x130] ;  /* 0x0001300434db7984 */ /* 0x000e280008000000 */
[----:B------:R-:W-:Y:S04]  /*6380*/  LDS.U8 R186, [R52+UR4+0x200] ;  /* 0x0002000434ba7984 */ /* 0x000fe80008000000 */
[----:B------:R-:W0:Y:S04]  /*6390*/  LDS.U8 R187, [R52+UR4+0x210] ;  /* 0x0002100434bb7984 */ /* 0x000e280008000000 */
[----:B------:R-:W-:Y:S04]  /*63a0*/  LDS.U8 R223, [R52+UR4+0x220] ;  /* 0x0002200434df7984 */ /* 0x000fe80008000000 */
[----:B------:R-:W-:Y:S04]  /*63b0*/  LDS.U8 R161, [R52+UR4+0x230] ;  /* 0x0002300434a17984 */ /* 0x000fe80008000000 */
[----:B------:R-:W-:Y:S04]  /*63c0*/  LDS.U8 R188, [R52+UR4+0x300] ;  /* 0x0003000434bc7984 */ /* 0x000fe80008000000 */
[----:B------:R-:W0:Y:S04]  /*63d0*/  LDS.U8 R189, [R52+UR4+0x310] ;  /* 0x0003100434bd7984 */ /* 0x000e280008000000 */
[----:B------:R-:W-:Y:S04]  /*63e0*/  LDS.U8 R162, [R52+UR4+0x320] ;  /* 0x0003200434a27984 */ /* 0x000fe80008000000 */
[----:B------:R-:W-:Y:S01]  /*63f0*/  LDS.U8 R163, [R52+UR4+0x330] ;  /* 0x0003300434a37984 */ /* 0x000fe20008000000 */
[----:B-1----:R-:W-:Y:S01]  /*6400*/  LOP3.LUT R63, R63, 0x7f, RZ, 0xc0, !PT ;  /* 0x0000007f3f3f7812 */ /* 0x002fe200078ec0ff */
[----:B------:R-:W-:Y:S01]  /*6410*/  BAR.SYNC.DEFER_BLOCKING 0x0 ;  /* 0x0000000000007b1d */ /* 0x000fe20000010000 */
[----:B------:R-:W-:-:S07]  /*6420*/  IMAD.SHL.U32 R60, R58, 0x10, RZ ;  /* 0x000000103a3c7824 */ /* 0x000fce00078e00ff */
[----:B------:R-:W1:Y:S01]  /*6430*/  S2UR UR7, SR_CgaCtaId ;  /* 0x00000000000779c3 */ /* 0x000e620000008800 */
[C---:B------:R-:W-:Y:S02]  /*6440*/  IMAD.SHL.U32 R61, R58.reuse, 0x8, RZ ;  /* 0x000000083a3d7824 */ /* 0x040fe400078e00ff */
[C---:B------:R-:W-:Y:S01]  /*6450*/  IMAD.SHL.U32 R62, R58.reuse, 0x2, RZ ;  /* 0x000000023a3e7824 */ /* 0x040fe200078e00ff */
[----:B------:R-:W-:Y:S01]  /*6460*/  LOP3.LUT R58, R58, 0x7f, RZ, 0xc0, !PT ;  /* 0x0000007f3a3a7812 */ /* 0x000fe200078ec0ff */
[----:B--2---:R2:W-:Y:S04]  /*6470*/  STS.U8 [R63+UR4], R53 ;  /* 0x000000353f007988 */ /* 0x0045e80008000004 */
[----:B------:R-:W-:Y:S04]  /*6480*/  STS.U8 [R63+UR4+0x200], R57 ;  /* 0x000200393f007988 */ /* 0x000fe80008000004 */
[----:B------:R-:W-:Y:S04]  /*6490*/  STS.U8 [R63+UR4+0x400], R67 ;  /* 0x000400433f007988 */ /* 0x000fe80008000004 */
[----:B------:R0:W-:Y:S04]  /*64a0*/  STS.U8 [R63+UR4+0x600], R79 ;  /* 0x0006004f3f007988 */ /* 0x0001e80008000004 */
[----:B------:R0:W-:Y:S04]  /*64b0*/  STS.U8 [R63+UR4+0x800], R160 ;  /* 0x000800a03f007988 */ /* 0x0001e80008000004 */
[----:B------:R-:W-:Y:S04]  /*64c0*/  STS.U8 [R63+UR4+0xa00], R167 ;  /* 0x000a00a73f007988 */ /* 0x000fe80008000004 */
[----:B------:R-:W-:Y:S01]  /*64d0*/  STS.U8 [R63+UR4+0xc00], R174 ;  /* 0x000c00ae3f007988 */ /* 0x000fe20008000004 */
[----:B--2---:R-:W-:-:S02]  /*64e0*/  LOP3.LUT R53, R63, 0x10, RZ, 0x3c, !PT ;  /* 0x000000103f357812 */ /* 0x004fc400078e3cff */
[----:B------:R-:W-:Y:S01]  /*64f0*/  LOP3.LUT R52, R58, 0x20, RZ, 0x3c, !PT ;  /* 0x000000203a347812 */ /* 0x000fe200078e3cff */
[----:B------:R-:W-:Y:S01]  /*6500*/  STS.U8 [R63+UR4+0xe00], R181 ;  /* 0x000e00b53f007988 */ /* 0x000fe20008000004 */
[----:B------:R-:W-:Y:S01]  /*6510*/  UMOV UR6, 0x400 ;  /* 0x0000040000067882 */ /* 0x000fe20000000000 */
[----:B------:R-:W-:Y:S02]  /*6520*/  LOP3.LUT R60, R60, 0x600, RZ, 0xc0, !PT ;  /* 0x000006003c3c7812 */ /* 0x000fe400078ec0ff */
[----:B------:R-:W-:Y:S01]  /*6530*/  LOP3.LUT R61, R61, 0x30, R62, 0x48, !PT ;  /* 0x000000303d3d7812 */ /* 0x000fe200078e483e */
[----:B------:R-:W-:Y:S01]  /*6540*/  STS.U8 [R63+UR4+0x1000], R191 ;  /* 0x001000bf3f007988 */ /* 0x000fe20008000004 */
[----:B0-----:R-:W-:Y:S01]  /*6550*/  IMAD R79, R243, 0x100, R242 ;  /* 0x00000100f34f7824 */ /* 0x001fe200078e02f2 */
[----:B------:R-:W-:Y:S01]  /*6560*/  IADD3 R0, P6, PT, R0, UR9, RZ ;  /* 0x0000000900007c10 */ /* 0x000fe2000ffde0ff */
[----:B------:R-:W-:Y:S01]  /*6570*/  IMAD R212, R213, 0x100, R212 ;  /* 0x00000100d5d47824 */ /* 0x000fe200078e02d4 */
[----:B------:R-:W-:Y:S01]  /*6580*/  STS.U8 [R63+UR4+0x1200], R198 ;  /* 0x001200c63f007988 */ /* 0x000fe20008000004 */
[----:B------:R-:W-:Y:S01]  /*6590*/  IMAD R214, R215, 0x100, R214 ;  /* 0x00000100d7d67824 */ /* 0x000fe200078e02d6 */
[----:B------:R-:W-:Y:S01]  /*65a0*/  IADD3 R2, P0, PT, R2, UR9, RZ ;  /* 0x0000000902027c10 */ /* 0x000fe2000ff1e0ff */
[----:B------:R-:W-:Y:S01]  /*65b0*/  IMAD R216, R217, 0x100, R216 ;  /* 0x00000100d9d87824 */ /* 0x000fe200078e02d8 */
[----:B---3--:R-:W-:Y:S01]  /*65c0*/  STS.U8 [R63+UR4+0x1400], R206 ;  /* 0x001400ce3f007988 */ /* 0x008fe20008000004 */
[----:B------:R-:W-:Y:S01]  /*65d0*/  IMAD R218, R219, 0x100, R218 ;  /* 0x00000100dbda7824 */ /* 0x000fe200078e02da */
[----:B------:R-:W-:Y:S01]  /*65e0*/  IADD3 R3, P1, PT, R3, UR9, RZ ;  /* 0x0000000903037c10 */ /* 0x000fe2000ff3e0ff */
[----:B------:R-:W-:Y:S01]  /*65f0*/  IMAD R182, R183, 0x100, R182 ;  /* 0x00000100b7b67824 */ /* 0x000fe200078e02b6 */
[----:B------:R-:W-:Y:S01]  /*6600*/  STS.U8 [R63+UR4+0x1600], R211 ;  /* 0x001600d33f007988 */ /* 0x000fe20008000004 */
[----:B------:R-:W-:Y:S01]  /*6610*/  IMAD R184, R185, 0x100, R184 ;  /* 0x00000100b9b87824 */ /* 0x000fe200078e02b8 */
[----:B------:R-:W-:Y:S01]  /*6620*/  IADD3 R4, P2, PT, R4, UR9, RZ ;  /* 0x0000000904047c10 */ /* 0x000fe2000ff5e0ff */
[----:B------:R-:W-:Y:S01]  /*6630*/  IMAD R186, R187, 0x100, R186 ;  /* 0x00000100bbba7824 */ /* 0x000fe200078e02ba */
[----:B------:R-:W-:Y:S01]  /*6640*/  STS.U8 [R63+UR4+0x1800], R222 ;  /* 0x001800de3f007988 */ /* 0x000fe20008000004 */
[----:B------:R-:W-:Y:S01]  /*6650*/  IMAD R188, R189, 0x100, R188 ;  /* 0x00000100bdbc7824 */ /* 0x000fe200078e02bc */
[----:B------:R-:W-:Y:S01]  /*6660*/  IADD3 R5, P3, PT, R5, UR9, RZ ;  /* 0x0000000905057c10 */ /* 0x000fe2000ff7e0ff */
[----:B------:R-:W0:Y:S01]  /*6670*/  LDC R160, c[0x0][0x3a8] ;  /* 0x0000ea00ffa07b82 */ /* 0x000e220000000800 */
[----:B------:R-:W-:Y:S04]  /*6680*/  STS.U8 [R63+UR4+0x1a00], R228 ;  /* 0x001a00e43f007988 */ /* 0x000fe80008000004 */
[----:B------:R-:W-:Y:S04]  /*6690*/  STS.U8 [R63+UR4+0x1c00], R227 ;  /* 0x001c00e33f007988 */ /* 0x000fe80008000004 */
[----:B------:R-:W-:Y:S04]  /*66a0*/  STS.U8 [R63+UR4+0x1e00], R226 ;  /* 0x001e00e23f007988 */ /* 0x000fe80008000004 */
[----:B------:R2:W-:Y:S04]  /*66b0*/  STS.U8 [R53+UR4+0x880], R159 ;  /* 0x0008809f35007988 */ /* 0x0005e80008000004 */
[----:B------:R-:W-:Y:S01]  /*66c0*/  STS.U8 [R53+UR4+0x80], R54 ;  /* 0x0000803635007988 */ /* 0x000fe20008000004 */
[----:B--2---:R-:W-:-:S03]  /*66d0*/  LOP3.LUT R159, R58, 0x30, RZ, 0x3c, !PT ;  /* 0x000000303a9f7812 */ /* 0x004fc600078e3cff */
[----:B------:R-:W-:Y:S04]  /*66e0*/  STS.U8 [R53+UR4+0x280], R64 ;  /* 0x0002804035007988 */ /* 0x000fe80008000004 */
[----:B------:R2:W-:Y:S04]  /*66f0*/  STS.U8 [R53+UR4+0x480], R76 ;  /* 0x0004804c35007988 */ /* 0x0005e80008000004 */
[----:B------:R-:W-:Y:S04]  /*6700*/  STS.U8 [R53+UR4+0x680], R144 ;  /* 0x0006809035007988 */ /* 0x000fe80008000004 */
        /* <DEDUP_REMOVED lines=10> */
[----:B----4-:R-:W-:Y:S04]  /*67b0*/  STS.U8 [R53+UR4+0x1e80], R235 ;  /* 0x001e80eb35007988 */ /* 0x010fe80008000004 */
        /* <DEDUP_REMOVED lines=11> */
[----:B-----5:R-:W-:Y:S04]  /*6870*/  STS.U8 [R52+UR4+0x1700], R221 ;  /* 0x001700dd34007988 */ /* 0x020fe80008000004 */
[----:B------:R-:W-:Y:S04]  /*6880*/  STS.U8 [R52+UR4+0x1900], R233 ;  /* 0x001900e934007988 */ /* 0x000fe80008000004 */
[----:B------:R-:W-:Y:S04]  /*6890*/  STS.U8 [R52+UR4+0x1b00], R234 ;  /* 0x001b00ea34007988 */ /* 0x000fe80008000004 */
[----:B------:R-:W-:Y:S04]  /*68a0*/  STS.U8 [R52+UR4+0x1d00], R246 ;  /* 0x001d00f634007988 */ /* 0x000fe80008000004 */
[----:B------:R-:W-:Y:S04]  /*68b0*/  STS.U8 [R52+UR4+0x1f00], R245 ;  /* 0x001f00f534007988 */ /* 0x000fe80008000004 */
[----:B------:R-:W-:Y:S04]  /*68c0*/  STS.U8 [R159+UR4+0x180], R56 ;  /* 0x000180389f007988 */ /* 0x000fe80008000004 */
        /* <DEDUP_REMOVED lines=14> */
[----:B------:R-:W-:Y:S01]  /*69b0*/  STS.U8 [R159+UR4+0x1f80], R252 ;  /* 0x001f80fc9f007988 */ /* 0x000fe20008000004 */
[----:B-1----:R-:W-:-:S06]  /*69c0*/  ULEA UR6, UR7, UR6, 0x18 ;  /* 0x0000000607067291 */ /* 0x002fcc000f8ec0ff */
[----:B------:R-:W-:-:S05]  /*69d0*/  IADD3 R60, PT, PT, R60, UR6, R59 ;  /* 0x000000063c3c7c10 */ /* 0x000fca000fffe03b */
[----:B------:R-:W-:Y:S01]  /*69e0*/  IMAD.IADD R247, R61, 0x1, R60 ;  /* 0x000000013df77824 */ /* 0x000fe200078e023c */
[----:B------:R-:W-:Y:S06]  /*69f0*/  BAR.SYNC.DEFER_BLOCKING 0x0 ;  /* 0x0000000000007b1d */ /* 0x000fec0000010000 */
[----:B------:R-:W1:Y:S04]  /*6a00*/  LDSM.16.M88.4 R52, [R247] ;  /* 0x00000000f734783b */ /* 0x000e680000000200 */
[----:B------:R-:W4:Y:S04]  /*6a10*/  LDSM.16.M88.4 R56, [R247+0x800] ;  /* 0x00080000f738783b */ /* 0x000f280000000200 */
[----:B------:R-:W5:Y:S04]  /*6a20*/  LDSM.16.M88.4 R60, [R247+0x1000] ;  /* 0x00100000f73c783b */ /* 0x000f680000000200 */
[----:B------:R-:W0:Y:S01]  /*6a30*/  LDSM.16.M88.4 R64, [R247+0x1800] ;  /* 0x00180000f740783b */ /* 0x000e220000000200 */
[----:B--2---:R-:W-:-:S02]  /*6a40*/  IMAD R76, R237, 0x100, R236 ;  /* 0x00000100ed4c7824 */ /* 0x004fc400078e02ec */
[----:B---3--:R-:W-:Y:S02]  /*6a50*/  IMAD R78, R239, 0x100, R238 ;  /* 0x00000100ef4e7824 */ /* 0x008fe400078e02ee */
[----:B------:R-:W-:Y:S01]  /*6a60*/  IMAD R77, R241, 0x100, R240 ;  /* 0x00000100f14d7824 */ /* 0x000fe200078e02f0 */
[----:B------:R-:W-:Y:S02]  /*6a70*/  F2FP.F16.E4M3.UNPACK_B R76, R76 ;  /* 0x0000004cff4c723e */ /* 0x000fe400020006ff */
[----:B------:R-:W-:Y:S02]  /*6a80*/  F2FP.F16.E4M3.UNPACK_B R78, R78 ;  /* 0x0000004eff4e723e */ /* 0x000fe400020006ff */
[----:B------:R-:W-:Y:S02]  /*6a90*/  F2FP.F16.E4M3.UNPACK_B R77, R77 ;  /* 0x0000004dff4d723e */ /* 0x000fe400020006ff */
[----:B------:R-:W-:Y:S02]  /*6aa0*/  F2FP.F16.E4M3.UNPACK_B R79, R79 ;  /* 0x0000004fff4f723e */ /* 0x000fe400020006ff */
[----:B-1----:R-:W-:-:S02]  /*6ab0*/  F2FP.F16.E4M3.UNPACK_B R144, R52 ;  /* 0x00000034ff90723e */ /* 0x002fc400020006ff */
[----:B------:R-:W-:-:S07]  /*6ac0*/  F2FP.F16.E4M3.UNPACK_B R145, R53 ;  /* 0x00000035ff91723e */ /* 0x000fce00020006ff */
[----:B------:R-:W-:Y:S01]  /*6ad0*/  HMMA.16816.F32 R84, R76, R144, R84 ;  /* 0x000000904c54723c */ /* 0x000fe20000001854 */
[----:B----4-:R-:W-:Y:S02]  /*6ae0*/  F2FP.F16.E4M3.UNPACK_B R144, R56 ;  /* 0x00000038ff90723e */ /* 0x010fe400020006ff */
[----:B------:R-:W-:-:S07]  /*6af0*/  F2FP.F16.E4M3.UNPACK_B R145, R57 ;  /* 0x00000039ff91723e */ /* 0x000fce00020006ff */
[----:B------:R-:W-:Y:S01]  /*6b00*/  HMMA.16816.F32 R72, R76, R144, R72 ;  /* 0x000000904c48723c */ /* 0x000fe20000001848 */
[----:B-----5:R-:W-:Y:S02]  /*6b10*/  F2FP.F16.E4M3.UNPACK_B R144, R60 ;  /* 0x0000003cff90723e */ /* 0x020fe400020006ff */
[----:B------:R-:W-:-:S07]  /*6b20*/  F2FP.F16.E4M3.UNPACK_B R145, R61 ;  /* 0x0000003dff91723e */ /* 0x000fce00020006ff */
[----:B------:R-:W-:Y:S01]  /*6b30*/  HMMA.16816.F32 R68, R76, R144, R68 ;  /* 0x000000904c44723c */ /* 0x000fe20000001844 */
[----:B0-----:R-:W-:Y:S02]  /*6b40*/  F2FP.F16.E4M3.UNPACK_B R144, R64 ;  /* 0x00000040ff90723e */ /* 0x001fe400020006ff */
[----:B------:R-:W-:Y:S02]  /*6b50*/  F2FP.F16.E4M3.UNPACK_B R145, R65 ;  /* 0x00000041ff91723e */ /* 0x000fe400020006ff */
[----:B------:R-:W-:Y:S02]  /*6b60*/  F2FP.F16.E4M3.UNPACK_B R52, R52.H1 ;  /* 0x00000034ff34723e */ /* 0x000fe400030006ff */
[----:B------:R-:W-:-:S03]  /*6b70*/  F2FP.F16.E4M3.UNPACK_B R53, R53.H1 ;  /* 0x00000035ff35723e */ /* 0x000fc600030006ff */
[----:B------:R-:W-:Y:S01]  /*6b80*/  HMMA.16816.F32 R80, R76, R144, R80 ;  /* 0x000000904c50723c */ /* 0x000fe20000001850 */
[----:B------:R-:W-:Y:S02]  /*6b90*/  F2FP.F16.E4M3.UNPACK_B R76, R212 ;  /* 0x000000d4ff4c723e */ /* 0x000fe400020006ff */
[----:B------:R-:W-:Y:S02]  /*6ba0*/  F2FP.F16.E4M3.UNPACK_B R78, R214 ;  /* 0x000000d6ff4e723e */ /* 0x000fe400020006ff */
[----:B------:R-:W-:Y:S02]  /*6bb0*/  F2FP.F16.E4M3.UNPACK_B R77, R216 ;  /* 0x000000d8ff4d723e */ /* 0x000fe400020006ff */
[----:B------:R-:W-:Y:S02]  /*6bc0*/  F2FP.F16.E4M3.UNPACK_B R79, R218 ;  /* 0x000000daff4f723e */ /* 0x000fe400020006ff */
[----:B------:R-:W-:Y:S02]  /*6bd0*/  F2FP.F16.E4M3.UNPACK_B R56, R56.H1 ;  /* 0x00000038ff38723e */ /* 0x000fe400030006ff */
[----:B------:R-:W-:-:S03]  /*6be0*/  F2FP.F16.E4M3.UNPACK_B R57, R57.H1 ;  /* 0x00000039ff39723e */ /* 0x000fc600030006ff */
[C---:B------:R-:W-:Y:S01]  /*6bf0*/  HMMA.16816.F32 R84, R76.reuse, R52, R84 ;  /* 0x000000344c54723c */ /* 0x040fe20000001854 */
[----:B------:R-:W-:Y:S02]  /*6c00*/  F2FP.F16.E4M3.UNPACK_B R60, R60.H1 ;  /* 0x0000003cff3c723e */ /* 0x000fe400030006ff */
[----:B------:R-:W-:Y:S02]  /*6c10*/  F2FP.F16.E4M3.UNPACK_B R61, R61.H1 ;  /* 0x0000003dff3d723e */ /* 0x000fe400030006ff */
[----:B------:R-:W-:Y:S02]  /*6c20*/  F2FP.F16.E4M3.UNPACK_B R64, R64.H1 ;  /* 0x00000040ff40723e */ /* 0x000fe400030006ff */
[----:B------:R-:W-:Y:S01]  /*6c30*/  F2FP.F16.E4M3.UNPACK_B R65, R65.H1 ;  /* 0x00000041ff41723e */ /* 0x000fe200030006ff */
[----:B------:R-:W-:Y:S01]  /*6c40*/  HMMA.16816.F32 R72, R76, R56, R72 ;  /* 0x000000384c48723c */ /* 0x000fe20000001848 */
[----:B------:R-:W-:Y:S02]  /*6c50*/  F2FP.F16.E4M3.UNPACK_B R52, R54 ;  /* 0x00000036ff34723e */ /* 0x000fe400020006ff */
[----:B------:R-:W-:-:S05]  /*6c60*/  F2FP.F16.E4M3.UNPACK_B R53, R55 ;  /* 0x00000037ff35723e */ /* 0x000fca00020006ff */
[C---:B------:R-:W-:Y:S08]  /*6c70*/  HMMA.16816.F32 R68, R76.reuse, R60, R68 ;  /* 0x0000003c4c44723c */ /* 0x040ff00000001844 */
[----:B------:R-:W-:Y:S01]  /*6c80*/  HMMA.16816.F32 R80, R76, R64, R80 ;  /* 0x000000404c50723c */ /* 0x000fe20000001850 */
[----:B------:R-:W-:Y:S02]  /*6c90*/  F2FP.F16.E4M3.UNPACK_B R76, R182 ;  /* 0x000000b6ff4c723e */ /* 0x000fe400020006ff */
[----:B------:R-:W-:-:S02]  /*6ca0*/  F2FP.F16.E4M3.UNPACK_B R78, R184 ;  /* 0x000000b8ff4e723e */ /* 0x000fc400020006ff */
[----:B------:R-:W-:Y:S02]  /*6cb0*/  F2FP.F16.E4M3.UNPACK_B R77, R186 ;  /* 0x000000baff4d723e */ /* 0x000fe400020006ff */
[----:B------:R-:W-:-:S07]  /*6cc0*/  F2FP.F16.E4M3.UNPACK_B R79, R188 ;  /* 0x000000bcff4f723e */ /* 0x000fce00020006ff */
[----:B------:R-:W-:Y:S01]  /*6cd0*/  HMMA.16816.F32 R84, R76, R52, R84 ;  /* 0x000000344c54723c */ /* 0x000fe20000001854 */
[----:B------:R-:W-:Y:S02]  /*6ce0*/  F2FP.F16.E4M3.UNPACK_B R52, R58 ;  /* 0x0000003aff34723e */ /* 0x000fe400020006ff */
[----:B------:R-:W-:Y:S01]  /*6cf0*/  F2FP.F16.E4M3.UNPACK_B R53, R59 ;  /* 0x0000003bff35723e */ /* 0x000fe200020006ff */
[----:B------:R-:W-:-:S06]  /*6d00*/  USHF.R.S32.HI UR4, URZ, 0x1f, UR9 ;  /* 0x0000001fff047899 */ /* 0x000fcc0008011409 */
[----:B------:R-:W-:Y:S01]  /*6d10*/  HMMA.16816.F32 R72, R76, R52, R72 ;  /* 0x000000344c48723c */ /* 0x000fe20000001848 */
[----:B------:R-:W-:Y:S02]  /*6d20*/  F2FP.F16.E4M3.UNPACK_B R52, R62 ;  /* 0x0000003eff34723e */ /* 0x000fe400020006ff */
[----:B------:R-:W-:Y:S02]  /*6d30*/  F2FP.F16.E4M3.UNPACK_B R53, R63 ;  /* 0x0000003fff35723e */ /* 0x000fe400020006ff */
[----:B------:R-:W-:Y:S02]  /*6d40*/  IADD3.X R8, PT, PT, R8, UR4, RZ, P6, !PT ;  /* 0x0000000408087c10 */ /* 0x000fe4000b7fe4ff */
[----:B------:R-:W-:-:S03]  /*6d50*/  IADD3.X R10, PT, PT, R10, UR4, RZ, P0, !PT ;  /* 0x000000040a0a7c10 */ /* 0x000fc600087fe4ff */
[----:B------:R-:W-:Y:S01]  /*6d60*/  HMMA.16816.F32 R68, R76, R52, R68 ;  /* 0x000000344c44723c */ /* 0x000fe20000001844 */
[----:B------:R-:W-:Y:S02]  /*6d70*/  F2FP.F16.E4M3.UNPACK_B R52, R66 ;  /* 0x00000042ff34723e */ /* 0x000fe400020006ff */
[----:B------:R-:W-:Y:S02]  /*6d80*/  F2FP.F16.E4M3.UNPACK_B R53, R67 ;  /* 0x00000043ff35723e */ /* 0x000fe400020006ff */
[----:B------:R-:W-:Y:S02]  /*6d90*/  IADD3 R6, P4, PT, R6, UR9, RZ ;  /* 0x0000000906067c10 */ /* 0x000fe4000ff9e0ff */
[----:B------:R-:W-:Y:S02]  /*6da0*/  IADD3 R7, P5, PT, R7, UR9, RZ ;  /* 0x0000000907077c10 */ /* 0x000fe4000ffbe0ff */
[----:B------:R-:W-:Y:S02]  /*6db0*/  IADD3 R9, P6, PT, R9, UR9, RZ ;  /* 0x0000000909097c10 */ /* 0x000fe4000ffde0ff */
[----:B------:R-:W-:-:S02]  /*6dc0*/  IADD3 R11, P0, PT, R11, UR9, RZ ;  /* 0x000000090b0b7c10 */ /* 0x000fc4000ff1e0ff */
[----:B------:R-:W-:Y:S02]  /*6dd0*/  IADD3.X R12, PT, PT, R12, UR4, RZ, P1, !PT ;  /* 0x000000040c0c7c10 */ /* 0x000fe40008ffe4ff */
[----:B------:R-:W-:Y:S02]  /*6de0*/  IADD3.X R14, PT, PT, R14, UR4, RZ, P2, !PT ;  /* 0x000000040e0e7c10 */ /* 0x000fe400097fe4ff */
[----:B------:R-:W-:Y:S02]  /*6df0*/  IADD3.X R16, PT, PT, R16, UR4, RZ, P3, !PT ;  /* 0x0000000410107c10 */ /* 0x000fe40009ffe4ff */
[----:B------:R-:W-:Y:S02]  /*6e00*/  IADD3.X R18, PT, PT, R18, UR4, RZ, P4, !PT ;  /* 0x0000000412127c10 */ /* 0x000fe4000a7fe4ff */
[----:B------:R-:W-:Y:S02]  /*6e10*/  IADD3.X R20, PT, PT, R20, UR4, RZ, P5, !PT ;  /* 0x0000000414147c10 */ /* 0x000fe4000affe4ff */
[----:B------:R-:W-:-:S02]  /*6e20*/  IADD3.X R22, PT, PT, R22, UR4, RZ, P6, !PT ;  /* 0x0000000416167c10 */ /* 0x000fc4000b7fe4ff */
[----:B------:R-:W-:Y:S01]  /*6e30*/  IADD3.X R24, PT, PT, R24, UR4, RZ, P0, !PT ;  /* 0x0000000418187c10 */ /* 0x000fe200087fe4ff */
[----:B------:R-:W-:Y:S01]  /*6e40*/  HMMA.16816.F32 R80, R76, R52, R80 ;  /* 0x000000344c50723c */ /* 0x000fe20000001850 */
[----:B------:R-:W-:Y:S02]  /*6e50*/  IADD3 R13, P1, PT, R13, UR9, RZ ;  /* 0x000000090d0d7c10 */ /* 0x000fe4000ff3e0ff */
[----:B------:R-:W-:Y:S02]  /*6e60*/  IADD3 R15, P2, PT, R15, UR9, RZ ;  /* 0x000000090f0f7c10 */ /* 0x000fe4000ff5e0ff */
[----:B------:R-:W-:Y:S02]  /*6e70*/  IADD3 R17, P3, PT, R17, UR9, RZ ;  /* 0x0000000911117c10 */ /* 0x000fe4000ff7e0ff */
[----:B------:R-:W-:Y:S02]  /*6e80*/  IADD3 R19, P4, PT, R19, UR9, RZ ;  /* 0x0000000913137c10 */ /* 0x000fe4000ff9e0ff */
[----:B------:R-:W-:-:S02]  /*6e90*/  IADD3 R21, P5, PT, R21, UR9, RZ ;  /* 0x0000000915157c10 */ /* 0x000fc4000ffbe0ff */
[----:B------:R-:W-:Y:S02]  /*6ea0*/  IADD3 R23, P6, PT, R23, UR9, RZ ;  /* 0x0000000917177c10 */ /* 0x000fe4000ffde0ff */
[----:B------:R-:W-:Y:S02]  /*6eb0*/  IADD3 R25, P0, PT, R25, UR9, RZ ;  /* 0x0000000919197c10 */ /* 0x000fe4000ff1e0ff */
[----:B------:R-:W-:Y:S02]  /*6ec0*/  IADD3.X R26, PT, PT, R26, UR4, RZ, P1, !PT ;  /* 0x000000041a1a7c10 */ /* 0x000fe40008ffe4ff */
[----:B------:R-:W-:Y:S02]  /*6ed0*/  IADD3.X R28, PT, PT, R28, UR4, RZ, P2, !PT ;  /* 0x000000041c1c7c10 */ /* 0x000fe400097fe4ff */
[----:B------:R-:W-:Y:S02]  /*6ee0*/  IADD3.X R30, PT, PT, R30, UR4, RZ, P3, !PT ;  /* 0x000000041e1e7c10 */ /* 0x000fe40009ffe4ff */
[----:B------:R-:W-:-:S02]  /*6ef0*/  IADD3.X R32, PT, PT, R32, UR4, RZ, P4, !PT ;  /* 0x0000000420207c10 */ /* 0x000fc4000a7fe4ff */
[----:B------:R-:W-:Y:S02]  /*6f00*/  IADD3.X R34, PT, PT, R34, UR4, RZ, P5, !PT ;  /* 0x0000000422227c10 */ /* 0x000fe4000affe4ff */
[----:B------:R-:W-:Y:S02]  /*6f10*/  IADD3.X R36, PT, PT, R36, UR4, RZ, P6, !PT ;  /* 0x0000000424247c10 */ /* 0x000fe4000b7fe4ff */
[----:B------:R-:W-:Y:S02]  /*6f20*/  IADD3.X R38, PT, PT, R38, UR4, RZ, P0, !PT ;  /* 0x0000000426267c10 */ /* 0x000fe400087fe4ff */
[----:B------:R-:W-:Y:S02]  /*6f30*/  IADD3 R27, P1, PT, R27, UR9, RZ ;  /* 0x000000091b1b7c10 */ /* 0x000fe4000ff3e0ff */
[----:B------:R-:W-:Y:S02]  /*6f40*/  IADD3 R29, P2, PT, R29, UR9, RZ ;  /* 0x000000091d1d7c10 */ /* 0x000fe4000ff5e0ff */
[----:B------:R-:W-:-:S02]  /*6f50*/  IADD3 R31, P3, PT, R31, UR9, RZ ;  /* 0x000000091f1f7c10 */ /* 0x000fc4000ff7e0ff */
[----:B------:R-:W-:Y:S02]  /*6f60*/  IADD3 R33, P4, PT, R33, UR9, RZ ;  /* 0x0000000921217c10 */ /* 0x000fe4000ff9e0ff */
[----:B------:R-:W-:Y:S02]  /*6f70*/  IADD3 R35, P5, PT, R35, UR9, RZ ;  /* 0x0000000923237c10 */ /* 0x000fe4000ffbe0ff */
[----:B------:R-:W-:Y:S02]  /*6f80*/  IADD3 R37, P6, PT, R37, UR9, RZ ;  /* 0x0000000925257c10 */ /* 0x000fe4000ffde0ff */
[----:B------:R-:W-:Y:S01]  /*6f90*/  IADD3 R39, P0, PT, R39, UR9, RZ ;  /* 0x0000000927277c10 */ /* 0x000fe2000ff1e0ff */
[----:B------:R-:W-:Y:S01]  /*6fa0*/  IMAD R229, R229, 0x100, R248 ;  /* 0x00000100e5e57824 */ /* 0x000fe200078e02f8 */
[----:B------:R-:W-:Y:S01]  /*6fb0*/  IADD3.X R40, PT, PT, R40, UR4, RZ, P1, !PT ;  /* 0x0000000428287c10 */ /* 0x000fe20008ffe4ff */
[----:B------:R-:W-:Y:S01]  /*6fc0*/  IMAD R224, R224, 0x100, R225 ;  /* 0x00000100e0e07824 */ /* 0x000fe200078e02e1 */
[----:B------:R-:W-:Y:S01]  /*6fd0*/  IADD3.X R42, PT, PT, R42, UR4, RZ, P2, !PT ;  /* 0x000000042a2a7c10 */ /* 0x000fe200097fe4ff */
[----:B------:R-:W-:Y:S01]  /*6fe0*/  IMAD R161, R161, 0x100, R223 ;  /* 0x00000100a1a17824 */ /* 0x000fe200078e02df */
[----:B------:R-:W-:Y:S01]  /*6ff0*/  IADD3.X R44, PT, PT, R44, UR4, RZ, P3, !PT ;  /* 0x000000042c2c7c10 */ /* 0x000fe20009ffe4ff */
[----:B------:R-:W-:Y:S01]  /*7000*/  IMAD R162, R163, 0x100, R162 ;  /* 0x00000100a3a27824 */ /* 0x000fe200078e02a2 */
        /* <DEDUP_REMOVED lines=10> */
[----:B------:R-:W-:Y:S02]  /*70b0*/  IADD3 R89, P0, PT, R89, UR9, RZ ;  /* 0x0000000959597c10 */ /* 0x000fe4000ff1e0ff */
[----:B------:R-:W-:Y:S02]  /*70c0*/  F2FP.F16.E4M3.UNPACK_B R56, R54.H1 ;  /* 0x00000036ff38723e */ /* 0x000fe400030006ff */
[----:B------:R-:W-:-:S02]  /*70d0*/  F2FP.F16.E4M3.UNPACK_B R57, R55.H1 ;  /* 0x00000037ff39723e */ /* 0x000fc400030006ff */
[----:B------:R-:W-:Y:S02]  /*70e0*/  F2FP.F16.E4M3.UNPACK_B R52, R229 ;  /* 0x000000e5ff34723e */ /* 0x000fe400020006ff */
[----:B------:R-:W-:Y:S02]  /*70f0*/  F2FP.F16.E4M3.UNPACK_B R54, R224 ;  /* 0x000000e0ff36723e */ /* 0x000fe400020006ff */
[----:B------:R-:W-:Y:S02]  /*7100*/  F2FP.F16.E4M3.UNPACK_B R53, R161 ;  /* 0x000000a1ff35723e */ /* 0x000fe400020006ff */
[----:B------:R-:W-:Y:S02]  /*7110*/  F2FP.F16.E4M3.UNPACK_B R55, R162 ;  /* 0x000000a2ff37723e */ /* 0x000fe400020006ff */
[----:B------:R-:W-:Y:S02]  /*7120*/  F2FP.F16.E4M3.UNPACK_B R58, R58.H1 ;  /* 0x0000003aff3a723e */ /* 0x000fe400030006ff */
[----:B------:R-:W-:-:S02]  /*7130*/  F2FP.F16.E4M3.UNPACK_B R59, R59.H1 ;  /* 0x0000003bff3b723e */ /* 0x000fc400030006ff */
[----:B------:R-:W-:Y:S02]  /*7140*/  F2FP.F16.E4M3.UNPACK_B R62, R62.H1 ;  /* 0x0000003eff3e723e */ /* 0x000fe400030006ff */
[----:B------:R-:W-:Y:S02]  /*7150*/  F2FP.F16.E4M3.UNPACK_B R63, R63.H1 ;  /* 0x0000003fff3f723e */ /* 0x000fe400030006ff */
[----:B------:R-:W-:Y:S02]  /*7160*/  F2FP.F16.E4M3.UNPACK_B R66, R66.H1 ;  /* 0x00000042ff42723e */ /* 0x000fe400030006ff */
[----:B------:R-:W-:Y:S02]  /*7170*/  F2FP.F16.E4M3.UNPACK_B R67, R67.H1 ;  /* 0x00000043ff43723e */ /* 0x000fe400030006ff */
[----:B------:R-:W-:Y:S02]  /*7180*/  IADD3.X R90, PT, PT, R90, UR4, RZ, P1, !PT ;  /* 0x000000045a5a7c10 */ /* 0x000fe40008ffe4ff */
[----:B------:R-:W-:-:S02]  /*7190*/  IADD3.X R92, PT, PT, R92, UR4, RZ, P2, !PT ;  /* 0x000000045c5c7c10 */ /* 0x000fc400097fe4ff */
[----:B------:R-:W-:Y:S02]  /*71a0*/  IADD3.X R94, PT, PT, R94, UR4, RZ, P3, !PT ;  /* 0x000000045e5e7c10 */ /* 0x000fe40009ffe4ff */
[----:B------:R-:W-:Y:S02]  /*71b0*/  IADD3.X R96, PT, PT, R96, UR4, RZ, P4, !PT ;  /* 0x0000000460607c10 */ /* 0x000fe4000a7fe4ff */
[----:B------:R-:W-:Y:S02]  /*71c0*/  IADD3.X R98, PT, PT, R98, UR4, RZ, P5, !PT ;  /* 0x0000000462627c10 */ /* 0x000fe4000affe4ff */
[----:B------:R-:W-:Y:S02]  /*71d0*/  IADD3.X R100, PT, PT, R100, UR4, RZ, P6, !PT ;  /* 0x0000000464647c10 */ /* 0x000fe4000b7fe4ff */
[----:B------:R-:W-:Y:S02]  /*71e0*/  IADD3.X R102, PT, PT, R102, UR4, RZ, P0, !PT ;  /* 0x0000000466667c10 */ /* 0x000fe400087fe4ff */
[----:B------:R-:W-:-:S02]  /*71f0*/  IADD3 R91, P1, PT, R91, UR9, RZ ;  /* 0x000000095b5b7c10 */ /* 0x000fc4000ff3e0ff */
[----:B------:R-:W-:Y:S02]  /*7200*/  IADD3 R93, P2, PT, R93, UR9, RZ ;  /* 0x000000095d5d7c10 */ /* 0x000fe4000ff5e0ff */
[----:B------:R-:W-:Y:S02]  /*7210*/  IADD3 R95, P3, PT, R95, UR9, RZ ;  /* 0x000000095f5f7c10 */ /* 0x000fe4000ff7e0ff */
        /* <DEDUP_REMOVED lines=11> */
[C---:B------:R-:W-:Y:S01]  /*72d0*/  HMMA.16816.F32 R84, R52.reuse, R56, R84 ;  /* 0x000000383454723c */ /* 0x040fe20000001854 */
[----:B------:R-:W-:Y:S02]  /*72e0*/  IADD3 R105, P1, PT, R105, UR9, RZ ;  /* 0x0000000969697c10 */ /* 0x000fe4000ff3e0ff */
[----:B------:R-:W-:Y:S02]  /*72f0*/  IADD3 R107, P2, PT, R107, UR9, RZ ;  /* 0x000000096b6b7c10 */ /* 0x000fe4000ff5e0ff */
[----:B------:R-:W-:Y:S02]  /*7300*/  IADD3 R109, P3, PT, R109, UR9, RZ ;  /* 0x000000096d6d7c10 */ /* 0x000fe4000ff7e0ff */
[----:B------:R-:W-:Y:S01]  /*7310*/  IADD3 R111, P4, PT, R111, UR9, RZ ;  /* 0x000000096f6f7c10 */ /* 0x000fe2000ff9e0ff */
[----:B------:R-:W-:Y:S01]  /*7320*/  HMMA.16816.F32 R72, R52, R58, R72 ;  /* 0x0000003a3448723c */ /* 0x000fe20000001848 */
[----:B------:R-:W-:-:S02]  /*7330*/  IADD3 R113, P5, PT, R113, UR9, RZ ;  /* 0x0000000971717c10 */ /* 0x000fc4000ffbe0ff */
[----:B------:R-:W-:Y:S02]  /*7340*/  IADD3 R115, P6, PT, R115, UR9, RZ ;  /* 0x0000000973737c10 */ /* 0x000fe4000ffde0ff */
[----:B------:R-:W-:-:S03]  /*7350*/  IADD3 R117, P0, PT, R117, UR9, RZ ;  /* 0x0000000975757c10 */ /* 0x000fc6000ff1e0ff */
[----:B------:R-:W-:Y:S01]  /*7360*/  HMMA.16816.F32 R68, R52, R62, R68 ;  /* 0x0000003e3444723c */ /* 0x000fe20000001844 */
[----:B------:R-:W-:Y:S01]  /*7370*/  UIADD3 UR5, UPT, UPT, UR5, -0x1, URZ ;  /* 0xffffffff05057890 */ /* 0x000fe2000fffe0ff */
[----:B------:R-:W-:Y:S02]  /*7380*/  IADD3.X R118, PT, PT, R118, UR4, RZ, P1, !PT ;  /* 0x0000000476767c10 */ /* 0x000fe40008ffe4ff */
[----:B------:R-:W-:-:S04]  /*7390*/  IADD3.X R120, PT, PT, R120, UR4, RZ, P2, !PT ;  /* 0x0000000478787c10 */ /* 0x000fc800097fe4ff */
[----:B------:R-:W-:Y:S01]  /*73a0*/  HMMA.16816.F32 R80, R52, R66, R80 ;  /* 0x000000423450723c */ /* 0x000fe20000001850 */
        /* <DEDUP_REMOVED lines=11> */
[----:B------:R-:W-:Y:S01]  /*7460*/  IADD3 R131, P0, PT, R131, UR9, RZ ;  /* 0x0000000983837c10 */ /* 0x000fe2000ff1e0ff */
[----:B------:R-:W-:Y:S01]  /*7470*/  UISETP.NE.U32.AND UP0, UPT, UR5, URZ, UPT ;  /* 0x000000ff0500728c */ /* 0x000fe2000bf05070 */
[----:B------:R-:W-:Y:S01]  /*7480*/  IADD3.X R132, PT, PT, R132, UR4, RZ, P1, !PT ;  /* 0x0000000484847c10 */ /* 0x000fe20008ffe4ff */
[----:B------:R-:W-:Y:S01]  /*7490*/  IMAD.SHL.U32 R160, R160, 0x40, RZ ;  /* 0x00000040a0a07824 */ /* 0x000fe200078e00ff */
        /* <DEDUP_REMOVED lines=19> */
[----:B------:R-:W-:Y:S02]  /*75d0*/  IADD3.X R157, PT, PT, R157, UR4, RZ, P0, !PT ;  /* 0x000000049d9d7c10 */ /* 0x000fe400087fe4ff */
[----:B------:R-:W-:Y:S02]  /*75e0*/  IADD3 R169, P1, PT, R169, UR9, RZ ;  /* 0x00000009a9a97c10 */ /* 0x000fe4000ff3e0ff */
[----:B------:R-:W-:Y:S02]  /*75f0*/  IADD3 R171, P2, PT, R171, UR9, RZ ;  /* 0x00000009abab7c10 */ /* 0x000fe4000ff5e0ff */
[----:B------:R-:W-:Y:S02]  /*7600*/  IADD3 R193, P3, PT, R193, UR9, RZ ;  /* 0x00000009c1c17c10 */ /* 0x000fe4000ff7e0ff */
[----:B------:R-:W-:Y:S02]  /*7610*/  IADD3 R195, P4, PT, R195, UR9, RZ ;  /* 0x00000009c3c37c10 */ /* 0x000fe4000ff9e0ff */
[----:B------:R-:W-:-:S02]  /*7620*/  IADD3 R200, P5, PT, R200, UR9, RZ ;  /* 0x00000009c8c87c10 */ /* 0x000fc4000ffbe0ff */
[----:B------:R-:W-:Y:S02]  /*7630*/  IADD3 R205, P6, PT, R205, UR9, RZ ;  /* 0x00000009cdcd7c10 */ /* 0x000fe4000ffde0ff */
[----:B------:R-:W-:Y:S02]  /*7640*/  IADD3 R142, P0, PT, R160, R142, RZ ;  /* 0x0000008ea08e7210 */ /* 0x000fe40007f1e0ff */
[----:B------:R-:W-:Y:S02]  /*7650*/  IADD3.X R165, PT, PT, R165, UR4, RZ, P1, !PT ;  /* 0x00000004a5a57c10 */ /* 0x000fe40008ffe4ff */
[----:B------:R-:W-:Y:S02]  /*7660*/  IADD3.X R170, PT, PT, R170, UR4, RZ, P2, !PT ;  /* 0x00000004aaaa7c10 */ /* 0x000fe400097fe4ff */
[----:B------:R-:W-:Y:S02]  /*7670*/  IADD3.X R175, PT, PT, R175, UR4, RZ, P3, !PT ;  /* 0x00000004afaf7c10 */ /* 0x000fe40009ffe4ff */
[----:B------:R-:W-:-:S02]  /*7680*/  IADD3.X R194, PT, PT, R194, UR4, RZ, P4, !PT ;  /* 0x00000004c2c27c10 */ /* 0x000fc4000a7fe4ff */
[----:B------:R-:W-:Y:S02]  /*7690*/  IADD3.X R199, PT, PT, R199, UR4, RZ, P5, !PT ;  /* 0x00000004c7c77c10 */ /* 0x000fe4000affe4ff */
[----:B------:R-:W-:Y:S02]  /*76a0*/  IADD3.X R201, PT, PT, R201, UR4, RZ, P6, !PT ;  /* 0x00000004c9c97c10 */ /* 0x000fe4000b7fe4ff */
[----:B------:R-:W-:Y:S01]  /*76b0*/  LEA.HI.X.SX32 R143, R160, R143, 0x1, P0 ;  /* 0x0000008fa08f7211 */ /* 0x000fe200000f0eff */
[----:B------:R-:W-:Y:S01]  /*76c0*/  UIADD3 UR8, UPT, UPT, UR8, -0x40, URZ ;  /* 0xffffffc008087890 */ /* 0x000fe2000fffe0ff */
[----:B------:R-:W-:Y:S11]  /*76d0*/  BRA.U UP0, `(.L_x_2) ;  /* 0xffffffd500507547 */ /* 0x000ff6000b83ffff */
.L_x_1:
[----:B------:R-:W2:Y:S01]  /*76e0*/  LDL.LU R52, [R1+0x1c] ;  /* 0x00001c0001347983 */ /* 0x000ea20000300800 */
[----:B------:R-:W-:Y:S01]  /*76f0*/  F2FP.SATFINITE.E4M3.F32.PACK_AB_MERGE_C R84, R85, R84, RZ ;  /* 0x000000545554723e */ /* 0x000fe200048070ff */
[----:B------:R-:W3:Y:S01]  /*7700*/  S2UR UR5, SR_CgaCtaId ;  /* 0x00000000000579c3 */ /* 0x000ee20000008800 */
[----:B------:R-:W-:Y:S01]  /*7710*/  F2FP.SATFINITE.E4M3.F32.PACK_AB_MERGE_C R72, R73, R72, RZ ;  /* 0x000000484948723e */ /* 0x000fe200048070ff */
[----:B0-----:R-:W4:Y:S01]  /*7720*/  LDL.LU R14, [R1+0x18] ;  /* 0x00001800010e7983 */ /* 0x001f220000300800 */
[----:B------:R-:W-:Y:S02]  /*7730*/  F2FP.SATFINITE.E4M3.F32.PACK_AB_MERGE_C R86, R87, R86, RZ ;  /* 0x000000565756723e */ /* 0x000fe400048070ff */
[----:B------:R-:W-:Y:S01]  /*7740*/  F2FP.SATFINITE.E4M3.F32.PACK_AB_MERGE_C R74, R75, R74, RZ ;  /* 0x0000004a4b4a723e */ /* 0x000fe200048070ff */
[----:B------:R-:W5:Y:S01]  /*7750*/  LDL.LU R23, [R1+0x14] ;  /* 0x0000140001177983 */ /* 0x000f620000300800 */
[----:B------:R-:W-:Y:S02]  /*7760*/  F2FP.SATFINITE.E4M3.F32.PACK_AB_MERGE_C R68, R69, R68, RZ ;  /* 0x000000444544723e */ /* 0x000fe400048070ff */
[----:B------:R-:W-:Y:S01]  /*7770*/  F2FP.SATFINITE.E4M3.F32.PACK_AB_MERGE_C R70, R71, R70, RZ ;  /* 0x000000464746723e */ /* 0x000fe200048070ff */
[----:B------:R-:W0:Y:S01]  /*7780*/  S2R R13, SR_TID.X ;  /* 0x00000000000d7919 */ /* 0x000e220000002100 */
[----:B------:R-:W-:-:S02]  /*7790*/  LOP3.LUT R84, R84, 0xffff, RZ, 0xc0, !PT ;  /* 0x0000ffff54547812 */ /* 0x000fc400078ec0ff */
[----:B------:R-:W-:Y:S01]  /*77a0*/  F2FP.SATFINITE.E4M3.F32.PACK_AB_MERGE_C R80, R81, R80, RZ ;  /* 0x000000505150723e */ /* 0x000fe200048070ff */
[----:B------:R-:W-:Y:S01]  /*77b0*/  UMOV UR4, 0x400 ;  /* 0x0000040000047882 */ /* 0x000fe20000000000 */
[----:B------:R-:W-:Y:S01]  /*77c0*/  LOP3.LUT R5, R72, 0xffff, RZ, 0xc0, !PT ;  /* 0x0000ffff48057812 */ /* 0x000fe200078ec0ff */
[----:B------:R-:W1:Y:S01]  /*77d0*/  LDC R25, c[0x0][0x3b8] ;  /* 0x0000ee00ff197b82 */ /* 0x000e620000000800 */
[----:B------:R-:W-:Y:S01]  /*77e0*/  LOP3.LUT R86, R86, 0xffff, RZ, 0xc0, !PT ;  /* 0x0000ffff56567812 */ /* 0x000fe200078ec0ff */
[----:B------:R-:W0:Y:S01]  /*77f0*/  LDCU.128 UR12, c[0x0][0x390] ;  /* 0x00007200ff0c77ac */ /* 0x000e220008000c00 */
[----:B------:R-:W-:Y:S02]  /*7800*/  LOP3.LUT R11, R74, 0xffff, RZ, 0xc0, !PT ;  /* 0x0000ffff4a0b7812 */ /* 0x000fe400078ec0ff */
[----:B------:R-:W-:Y:S02]  /*7810*/  LOP3.LUT R68, R68, 0xffff, RZ, 0xc0, !PT ;  /* 0x0000ffff44447812 */ /* 0x000fe400078ec0ff */
[----:B------:R-:W-:-:S02]  /*7820*/  LOP3.LUT R70, R70, 0xffff, RZ, 0xc0, !PT ;  /* 0x0000ffff46467812 */ /* 0x000fc400078ec0ff */
[----:B------:R-:W-:Y:S02]  /*7830*/  SHF.R.U32.HI R2, RZ, 0x8, R5 ;  /* 0x00000008ff027819 */ /* 0x000fe40000011605 */
[--C-:B------:R-:W-:Y:S02]  /*7840*/  PRMT R4, R68, 0x3340, R1.reuse ;  /* 0x0000334044047816 */ /* 0x100fe40000000001 */
[----:B------:R-:W-:Y:S02]  /*7850*/  PRMT R9, R70, 0x3340, R1 ;  /* 0x0000334046097816 */ /* 0x000fe40000000001 */
[----:B------:R-:W-:Y:S02]  /*7860*/  PRMT R8, R86, 0x3340, R11 ;  /* 0x0000334056087816 */ /* 0x000fe4000000000b */
[----:B------:R-:W-:Y:S01]  /*7870*/  F2FP.SATFINITE.E4M3.F32.PACK_AB_MERGE_C R82, R83, R82, RZ ;  /* 0x000000525352723e */ /* 0x000fe200048070ff */
[C---:B01----:R-:W-:Y:S01]  /*7880*/  IMAD.SHL.U32 R0, R13.reuse, 0x20, RZ ;  /* 0x000000200d007824 */ /* 0x043fe200078e00ff */
[C---:B------:R-:W-:Y:S01]  /*7890*/  LOP3.LUT R3, R13.reuse, 0x1c, RZ, 0xc0, !PT ;  /* 0x0000001c0d037812 */ /* 0x040fe200078ec0ff */
[----:B------:R-:W-:-:S03]  /*78a0*/  IMAD.SHL.U32 R12, R13, 0x4, RZ ;  /* 0x000000040d0c7824 */ /* 0x000fc600078e00ff */
[----:B------:R-:W-:Y:S02]  /*78b0*/  LOP3.LUT R6, R3, 0x60, R0, 0xf8, !PT ;  /* 0x0000006003067812 */ /* 0x000fe400078ef800 */
[----:B------:R-:W-:Y:S02]  /*78c0*/  SHF.R.U32.HI R0, RZ, 0x8, R84 ;  /* 0x00000008ff007819 */ /* 0x000fe40000011654 */
[----:B------:R-:W-:Y:S02]  /*78d0*/  PRMT R3, R84, 0x3340, R5 ;  /* 0x0000334054037816 */ /* 0x000fe40000000005 */
[----:B------:R-:W-:Y:S02]  /*78e0*/  LOP3.LUT R2, R2, 0xffff, RZ, 0xc0, !PT ;  /* 0x0000ffff02027812 */ /* 0x000fe400078ec0ff */
[----:B------:R-:W-:Y:S02]  /*78f0*/  LOP3.LUT R5, R0, 0xffff, RZ, 0xc0, !PT ;  /* 0x0000ffff00057812 */ /* 0x000fe400078ec0ff */
[----:B------:R-:W-:-:S02]  /*7900*/  PRMT R9, R8, 0x5410, R9 ;  /* 0x0000541008097816 */ /* 0x000fc40000000009 */
[----:B------:R-:W-:Y:S02]  /*7910*/  PRMT R8, R5, 0x3340, R2 ;  /* 0x0000334005087816 */ /* 0x000fe40000000002 */
[----:B------:R-:W-:Y:S02]  /*7920*/  SHF.R.U32.HI R2, RZ, 0x8, R11 ;  /* 0x00000008ff027819 */ /* 0x000fe4000001160b */
[----:B------:R-:W-:Y:S02]  /*7930*/  SHF.R.U32.HI R0, RZ, 0x8, R86 ;  /* 0x00000008ff007819 */ /* 0x000fe40000011656 */
[----:B------:R-:W-:Y:S02]  /*7940*/  LOP3.LUT R2, R2, 0xffff, RZ, 0xc0, !PT ;  /* 0x0000ffff02027812 */ /* 0x000fe400078ec0ff */
[----:B------:R-:W-:Y:S02]  /*7950*/  LOP3.LUT R11, R0, 0xffff, RZ, 0xc0, !PT ;  /* 0x0000ffff000b7812 */ /* 0x000fe400078ec0ff */
[----:B------:R-:W-:-:S02]  /*7960*/  LOP3.LUT R5, R13, 0x60, RZ, 0xc0, !PT ;  /* 0x000000600d057812 */ /* 0x000fc400078ec0ff */
[----:B------:R-:W-:Y:S01]  /*7970*/  PRMT R2, R11, 0x3340, R2 ;  /* 0x000033400b027816 */ /* 0x000fe20000000002 */
[----:B---3--:R-:W-:Y:S01]  /*7980*/  ULEA UR4, UR5, UR4, 0x18 ;  /* 0x0000000405047291 */ /* 0x008fe2000f8ec0ff */
[----:B------:R-:W-:Y:S01]  /*7990*/  LOP3.LUT R80, R80, 0xffff, RZ, 0xc0, !PT ;  /* 0x0000ffff50507812 */ /* 0x000fe200078ec0ff */
[----:B------:R-:W-:Y:S01]  /*79a0*/  IMAD R5, R5, 0x4, R6 ;  /* 0x0000000405057824 */ /* 0x000fe200078e0206 */
[----:B------:R-:W-:Y:S01]  /*79b0*/  LOP3.LUT R82, R82, 0xffff, RZ, 0xc0, !PT ;  /* 0x0000ffff52527812 */ /* 0x000fe200078ec0ff */
[----:B------:R-:W4:Y:S03]  /*79c0*/  LDCU UR5, c[0x0][0x3b4] ;  /* 0x00007680ff0577ac */ /* 0x000f260008000800 */
[----:B------:R-:W-:Y:S02]  /*79d0*/  PRMT R9, R9, 0x4210, R82 ;  /* 0x0000421009097816 */ /* 0x000fe40000000052 */
[----:B------:R-:W-:-:S02]  /*79e0*/  LOP3.LUT R6, R5, 0x60, RZ, 0x3c, !PT ;  /* 0x0000006005067812 */ /* 0x000fc400078e3cff */
[----:B------:R-:W-:-:S04]  /*79f0*/  SHF.R.U32.HI R20, RZ, 0x4, R13 ;  /* 0x00000004ff147819 */ /* 0x000fc8000001160d */
[----:B------:R-:W-:Y:S02]  /*7a00*/  SGXT.U32 R20, R20, 0x3 ;  /* 0x000000031414781a */ /* 0x000fe40000000000 */
[----:B------:R-:W-:Y:S01]  /*7a10*/  LEA.HI R15, R13, 0x38, RZ, 0x1c ;  /* 0x000000380d0f7811 */ /* 0x000fe200078fe0ff */
[----:B------:R-:W-:Y:S01]  /*7a20*/  BAR.SYNC.DEFER_BLOCKING 0x0 ;  /* 0x0000000000007b1d */ /* 0x000fe20000010000 */
[----:B--2---:R-:W-:-:S04]  /*7a30*/  LOP3.LUT R7, R52, 0x600, RZ, 0xc0, !PT ;  /* 0x0000060034077812 */ /* 0x004fc800078ec0ff */
[----:B------:R-:W-:Y:S02]  /*7a40*/  LOP3.LUT R12, R7, 0x7c, R12, 0xf8, !PT ;  /* 0x0000007c070c7812 */ /* 0x000fe400078ef80c */
[----:B------:R-:W-:Y:S02]  /*7a50*/  PRMT R7, R3, 0x5410, R4 ;  /* 0x0000541003077816 */ /* 0x000fe40000000004 */
[----:B------:R-:W-:Y:S02]  /*7a60*/  SHF.R.U32.HI R3, RZ, 0x8, R68 ;  /* 0x00000008ff037819 */ /* 0x000fe40000011644 */
[----:B------:R-:W-:Y:S02]  /*7a70*/  SHF.R.U32.HI R4, RZ, 0x8, R70 ;  /* 0x00000008ff047819 */ /* 0x000fe40000011646 */
[----:B------:R-:W-:Y:S02]  /*7a80*/  LOP3.LUT R3, R3, 0xffff, RZ, 0xc0, !PT ;  /* 0x0000ffff03037812 */ /* 0x000fe400078ec0ff */
[----:B------:R-:W-:-:S02]  /*7a90*/  LOP3.LUT R4, R4, 0xffff, RZ, 0xc0, !PT ;  /* 0x0000ffff04047812 */ /* 0x000fc400078ec0ff */
[----:B------:R-:W-:Y:S02]  /*7aa0*/  PRMT R3, R3, 0x3340, R10 ;  /* 0x0000334003037816 */ /* 0x000fe4000000000a */
[----:B------:R-:W-:Y:S02]  /*7ab0*/  PRMT R11, R4, 0x3340, R1 ;  /* 0x00003340040b7816 */ /* 0x000fe40000000001 */
[----:B------:R-:W-:Y:S02]  /*7ac0*/  PRMT R3, R8, 0x5410, R3 ;  /* 0x0000541008037816 */ /* 0x000fe40000000003 */
[----:B------:R-:W-:Y:S02]  /*7ad0*/  PRMT R11, R2, 0x5410, R11 ;  /* 0x00005410020b7816 */ /* 0x000fe4000000000b */
[--C-:B------:R-:W-:Y:S02]  /*7ae0*/  PRMT R0, R7, 0x4210, R80.reuse ;  /* 0x0000421007007816 */ /* 0x100fe40000000050 */
[----:B------:R-:W-:-:S02]  /*7af0*/  PRMT R3, R3, 0x5210, R80 ;  /* 0x0000521003037816 */ /* 0x000fc40000000050 */
[C---:B------:R-:W-:Y:S02]  /*7b00*/  LOP3.LUT R2, R5.reuse, 0x40, RZ, 0x3c, !PT ;  /* 0x0000004005027812 */ /* 0x040fe400078e3cff */
[----:B------:R-:W-:Y:S02]  /*7b10*/  LOP3.LUT R4, R5, 0x20, RZ, 0x3c, !PT ;  /* 0x0000002005047812 */ /* 0x000fe400078e3cff */
[----:B------:R-:W-:Y:S01]  /*7b20*/  PRMT R11, R11, 0x5210, R82 ;  /* 0x000052100b0b7816 */ /* 0x000fe20000000052 */
[----:B------:R-:W-:Y:S04]  /*7b30*/  STS [R5+UR4], R0 ;  /* 0x0000000005007988 */ /* 0x000fe80008000804 */
[----:B------:R5:W-:Y:S04]  /*7b40*/  STS [R2+UR4+0x400], R3 ;  /* 0x0004000302007988 */ /* 0x000be80008000804 */
[----:B------:R-:W-:Y:S04]  /*7b50*/  STS [R4+UR4+0x200], R9 ;  /* 0x0002000904007988 */ /* 0x000fe80008000804 */
[----:B------:R0:W-:Y:S01]  /*7b60*/  STS [R6+UR4+0x600], R11 ;  /* 0x0006000b06007988 */ /* 0x0001e20008000804 */
[----:B------:R-:W-:Y:S01]  /*7b70*/  LOP3.LUT R19, R12, 0x60, R13, 0x78, !PT ;  /* 0x000000600c137812 */ /* 0x000fe200078e780d */
[----:B------:R-:W-:Y:S06]  /*7b80*/  BAR.SYNC.DEFER_BLOCKING 0x0 ;  /* 0x0000000000007b1d */ /* 0x000fec0000010000 */
[----:B------:R-:W1:Y:S04]  /*7b90*/  LDS R22, [R19+UR4] ;  /* 0x0000000413167984 */ /* 0x000e680008000800 */
[----:B------:R-:W2:Y:S04]  /*7ba0*/  LDS R24, [R19+UR4+0x80] ;  /* 0x0000800413187984 */ /* 0x000ea80008000800 */
[----:B------:R-:W3:Y:S04]  /*7bb0*/  LDS R26, [R19+UR4+0x100] ;  /* 0x00010004131a7984 */ /* 0x000ee80008000800 */
[----:B------:R0:W1:Y:S01]  /*7bc0*/  LDS R27, [R19+UR4+0x180] ;  /* 0x00018004131b7984 */ /* 0x0000620008000800 */
[----:B----4-:R-:W-:Y:S01]  /*7bd0*/  IMAD R8, R14, UR5, RZ ;  /* 0x000000050e087c24 */ /* 0x010fe2000f8e02ff */
[----:B-----5:R-:W-:-:S02]  /*7be0*/  LOP3.LUT R2, R23, R20, RZ, 0xfc, !PT ;  /* 0x0000001417027212 */ /* 0x020fc400078efcff */
[----:B------:R-:W-:Y:S02]  /*7bf0*/  ISETP.GE.AND P0, PT, R14, UR14, PT ;  /* 0x0000000e0e007c0c */ /* 0x000fe4000bf06270 */
[----:B------:R-:W-:Y:S01]  /*7c00*/  IADD3 R21, P2, PT, R8, UR12, RZ ;  /* 0x0000000c08157c10 */ /* 0x000fe2000ff5e0ff */
[C---:B------:R-:W-:Y:S01]  /*7c10*/  IMAD R18, R2.reuse, R25, RZ ;  /* 0x0000001902127224 */ /* 0x040fe200078e02ff */
[----:B------:R-:W-:Y:S02]  /*7c20*/  ISETP.LT.AND P1, PT, R2, UR15, !P0 ;  /* 0x0000000f02007c0c */ /* 0x000fe4000c721270 */
[C-C-:B0-----:R-:W-:Y:S01]  /*7c30*/  LOP3.LUT R6, R23.reuse, 0x8, R20.reuse, 0xfe, !PT ;  /* 0x0000000817067812 */ /* 0x141fe200078efe14 */
[----:B------:R-:W-:Y:S01]  /*7c40*/  IMAD.IADD R15, R23, 0x1, R15 ;  /* 0x00000001170f7824 */ /* 0x000fe200078e020f */
[----:B------:R-:W-:Y:S02]  /*7c50*/  LEA.HI R0, R13, R23, RZ, 0x1c ;  /* 0x000000170d007211 */ /* 0x000fe400078fe0ff */
[----:B------:R-:W-:-:S02]  /*7c60*/  LOP3.LUT R13, R23, 0x70, R20, 0xfe, !PT ;  /* 0x00000070170d7812 */ /* 0x000fc400078efe14 */
[C-C-:B------:R-:W-:Y:S02]  /*7c70*/  LOP3.LUT R14, R23.reuse, 0x68, R20.reuse, 0xfe, !PT ;  /* 0x00000068170e7812 */ /* 0x140fe400078efe14 */
[C-C-:B------:R-:W-:Y:S02]  /*7c80*/  LOP3.LUT R11, R23.reuse, 0x60, R20.reuse, 0xfe, !PT ;  /* 0x00000060170b7812 */ /* 0x140fe400078efe14 */
[C-C-:B------:R-:W-:Y:S02]  /*7c90*/  LOP3.LUT R3, R23.reuse, 0x58, R20.reuse, 0xfe, !PT ;  /* 0x0000005817037812 */ /* 0x140fe400078efe14 */
[C-C-:B------:R-:W-:Y:S02]  /*7ca0*/  LOP3.LUT R4, R23.reuse, 0x50, R20.reuse, 0xfe, !PT ;  /* 0x0000005017047812 */ /* 0x140fe400078efe14 */
[C-C-:B------:R-:W-:Y:S02]  /*7cb0*/  LOP3.LUT R10, R23.reuse, 0x48, R20.reuse, 0xfe, !PT ;  /* 0x00000048170a7812 */ /* 0x140fe400078efe14 */
[----:B------:R-:W-:-:S02]  /*7cc0*/  LOP3.LUT R12, R23, 0x40, R20, 0xfe, !PT ;  /* 0x00000040170c7812 */ /* 0x000fc400078efe14 */
[C-C-:B------:R-:W-:Y:S02]  /*7cd0*/  LOP3.LUT R16, R23.reuse, 0x30, R20.reuse, 0xfe, !PT ;  /* 0x0000003017107812 */ /* 0x140fe400078efe14 */
[C-C-:B------:R-:W-:Y:S02]  /*7ce0*/  LOP3.LUT R17, R23.reuse, 0x28, R20.reuse, 0xfe, !PT ;  /* 0x0000002817117812 */ /* 0x140fe400078efe14 */
[C-C-:B------:R-:W-:Y:S02]  /*7cf0*/  LOP3.LUT R9, R23.reuse, 0x20, R20.reuse, 0xfe, !PT ;  /* 0x0000002017097812 */ /* 0x140fe400078efe14 */
[C-C-:B------:R-:W-:Y:S02]  /*7d00*/  LOP3.LUT R7, R23.reuse, 0x18, R20.reuse, 0xfe, !PT ;  /* 0x0000001817077812 */ /* 0x140fe400078efe14 */
[----:B------:R-:W-:Y:S02]  /*7d10*/  LOP3.LUT R5, R23, 0x10, R20, 0xfe, !PT ;  /* 0x0000001017057812 */ /* 0x000fe400078efe14 */
[----:B------:R-:W-:Y:S01]  /*7d20*/  LEA.HI.X.SX32 R23, R8, UR13, 0x1, P2 ;  /* 0x0000000d08177c11 */ /* 0x000fe200090f0eff */
[----:B------:R-:W-:Y:S01]  /*7d30*/  IMAD R8, R6, R25, RZ ;  /* 0x0000001906087224 */ /* 0x000fe200078e02ff */
[----:B------:R-:W-:-:S02]  /*7d40*/  IADD3 R2, P2, PT, R18, R21, RZ ;  /* 0x0000001512027210 */ /* 0x000fc40007f5e0ff */
[----:B------:R-:W-:Y:S02]  /*7d50*/  ISETP.LT.AND P6, PT, R6, UR15, !P0 ;  /* 0x0000000f06007c0c */ /* 0x000fe4000c7c1270 */
[----:B------:R-:W-:Y:S01]  /*7d60*/  ISETP.LT.AND P4, PT, R3, UR15, !P0 ;  /* 0x0000000f03007c0c */ /* 0x000fe2000c781270 */
[----:B------:R-:W-:Y:S01]  /*7d70*/  IMAD R19, R5, R25, RZ ;  /* 0x0000001905137224 */ /* 0x000fe200078e02ff */
[----:B------:R-:W-:Y:S02]  /*7d80*/  LEA.HI.X.SX32 R3, R18, R23, 0x1, P2 ;  /* 0x0000001712037211 */ /* 0x000fe400010f0eff */
[----:B-1----:R-:W-:Y:S02]  /*7d90*/  PRMT R29, R22, 0x7770, RZ ;  /* 0x00007770161d7816 */ /* 0x002fe400000000ff */
[----:B------:R-:W-:Y:S02]  /*7da0*/  ISETP.LT.AND P5, PT, R4, UR15, !P0 ;  /* 0x0000000f04007c0c */ /* 0x000fe4000c7a1270 */
[----:B------:R-:W-:-:S02]  /*7db0*/  IADD3 R4, P3, PT, R8, R21, RZ ;  /* 0x0000001508047210 */ /* 0x000fc40007f7e0ff */
[----:B------:R-:W-:Y:S01]  /*7dc0*/  ISETP.LT.AND P2, PT, R5, UR15, !P0 ;  /* 0x0000000f05007c0c */ /* 0x000fe2000c741270 */
[----:B------:R0:W-:Y:S01]  /*7dd0*/  @P1 STG.E.U8 desc[UR10][R2.64], R29 ;  /* 0x0000001d02001986 */ /* 0x0001e2000c10110a */
[----:B------:R-:W-:Y:S01]  /*7de0*/  LEA.HI.X.SX32 R5, R8, R23, 0x1, P3 ;  /* 0x0000001708057211 */ /* 0x000fe200018f0eff */
[----:B------:R-:W-:Y:S01]  /*7df0*/  IMAD R20, R7, R25, RZ ;  /* 0x0000001907147224 */ /* 0x000fe200078e02ff */
[----:B--2---:R-:W-:Y:S02]  /*7e00*/  PRMT R31, R24, 0x7770, RZ ;  /* 0x00007770181f7816 */ /* 0x004fe400000000ff */
[----:B------:R-:W-:Y:S02]  /*7e10*/  IADD3 R6, P1, PT, R19, R21, RZ ;  /* 0x0000001513067210 */ /* 0x000fe40007f3e0ff */
[----:B------:R-:W-:Y:S01]  /*7e20*/  ISETP.LT.AND P3, PT, R7, UR15, !P0 ;  /* 0x0000000f07007c0c */ /* 0x000fe2000c761270 */
[----:B------:R1:W-:Y:S01]  /*7e30*/  @P6 STG.E.U8 desc[UR10][R4.64], R31 ;  /* 0x0000001f04006986 */ /* 0x0003e2000c10110a */
[----:B------:R-:W-:-:S02]  /*7e40*/  LEA.HI.X.SX32 R7, R19, R23, 0x1, P1 ;  /* 0x0000001713077211 */ /* 0x000fc400008f0eff */
[----:B---3--:R-:W-:Y:S01]  /*7e50*/  PRMT R19, R26, 0x7770, RZ ;  /* 0x000077701a137816 */ /* 0x008fe200000000ff */
[C---:B0-----:R-:W-:Y:S01]  /*7e60*/  IMAD R3, R9.reuse, R25, RZ ;  /* 0x0000001909037224 */ /* 0x041fe200078e02ff */
[C---:B------:R-:W-:Y:S02]  /*7e70*/  IADD3 R8, P6, PT, R20.reuse, R21, RZ ;  /* 0x0000001514087210 */ /* 0x040fe40007fde0ff */
[----:B------:R-:W-:Y:S01]  /*7e80*/  ISETP.LT.AND P1, PT, R9, UR15, !P0 ;  /* 0x0000000f09007c0c */ /* 0x000fe2000c721270 */
[----:B------:R0:W-:Y:S01]  /*7e90*/  @P2 STG.E.U8 desc[UR10][R6.64], R19 ;  /* 0x0000001306002986 */ /* 0x0001e2000c10110a */
[----:B------:R-:W-:Y:S02]  /*7ea0*/  LEA.HI.X.SX32 R9, R20, R23, 0x1, P6 ;  /* 0x0000001714097211 */ /* 0x000fe400030f0eff */
[----:B------:R-:W-:Y:S02]  /*7eb0*/  PRMT R29, R27, 0x7770, RZ ;  /* 0x000077701b1d7816 */ /* 0x000fe400000000ff */
[C---:B------:R-:W-:Y:S01]  /*7ec0*/  ISETP.LT.AND P2, PT, R17.reuse, UR15, !P0 ;  /* 0x0000000f11007c0c */ /* 0x040fe2000c741270 */
[----:B------:R-:W-:Y:S01]  /*7ed0*/  IMAD R17, R17, R25, RZ ;  /* 0x0000001911117224 */ /* 0x000fe200078e02ff */
[C---:B------:R-:W-:Y:S01]  /*7ee0*/  IADD3 R2, P6, PT, R3.reuse, R21, RZ ;  /* 0x0000001503027210 */ /* 0x040fe20007fde0ff */
[----:B------:R2:W-:Y:S01]  /*7ef0*/  @P3 STG.E.U8 desc[UR10][R8.64], R29 ;  /* 0x0000001d08003986 */ /* 0x0005e2000c10110a */
[C---:B------:R-:W-:Y:S01]  /*7f00*/  ISETP.LT.AND P3, PT, R16.reuse, UR15, !P0 ;  /* 0x0000000f10007c0c */ /* 0x040fe2000c761270 */
[----:B------:R-:W-:Y:S01]  /*7f10*/  IMAD R16, R16, R25, RZ ;  /* 0x0000001910107224 */ /* 0x000fe200078e02ff */
[----:B------:R-:W-:-:S02]  /*7f20*/  LEA.HI.X.SX32 R3, R3, R23, 0x1, P6 ;  /* 0x0000001703037211 */ /* 0x000fc400030f0eff */
[----:B-1----:R-:W-:Y:S02]  /*7f30*/  PRMT R31, R22, 0x7771, RZ ;  /* 0x00007771161f7816 */ /* 0x002fe400000000ff */
[----:B------:R-:W-:-:S03]  /*7f40*/  IADD3 R4, P6, PT, R17, R21, RZ ;  /* 0x0000001511047210 */ /* 0x000fc60007fde0ff */
[----:B------:R-:W-:Y:S01]  /*7f50*/  @P1 STG.E.U8 desc[UR10][R2.64], R31 ;  /* 0x0000001f02001986 */ /* 0x000fe2000c10110a */
[----:B------:R-:W-:Y:S02]  /*7f60*/  LEA.HI.X.SX32 R5, R17, R23, 0x1, P6 ;  /* 0x0000001711057211 */ /* 0x000fe400030f0eff */
[----:B0-----:R-:W-:Y:S02]  /*7f70*/  IADD3 R6, P6, PT, R16, R21, RZ ;  /* 0x0000001510067210 */ /* 0x001fe40007fde0ff */
[----:B------:R-:W-:Y:S02]  /*7f80*/  PRMT R17, R24, 0x7771, RZ ;  /* 0x0000777118117816 */ /* 0x000fe400000000ff */
[C---:B------:R-:W-:Y:S01]  /*7f90*/  ISETP.LT.AND P1, PT, R15.reuse, UR15, !P0 ;  /* 0x0000000f0f007c0c */ /* 0x040fe2000c721270 */
[----:B------:R-:W-:Y:S01]  /*7fa0*/  IMAD R15, R15, R25, RZ ;  /* 0x000000190f0f7224 */ /* 0x000fe200078e02ff */
[----:B------:R-:W-:Y:S01]  /*7fb0*/  LEA.HI.X.SX32 R7, R16, R23, 0x1, P6 ;  /* 0x0000001710077211 */ /* 0x000fe200030f0eff */
[----:B------:R-:W-:Y:S01]  /*7fc0*/  IMAD R18, R25, 0x40, R18 ;  /* 0x0000004019127824 */ /* 0x000fe200078e0212 */
[----:B------:R-:W-:Y:S01]  /*7fd0*/  PRMT R19, R26, 0x7771, RZ ;  /* 0x000077711a137816 */ /* 0x000fe200000000ff */
[----:B------:R0:W-:Y:S01]  /*7fe0*/  @P2 STG.E.U8 desc[UR10][R4.64], R17 ;  /* 0x0000001104002986 */ /* 0x0001e2000c10110a */
[----:B--2---:R-:W-:-:S02]  /*7ff0*/  IADD3 R8, P6, PT, R15, R21, RZ ;  /* 0x000000150f087210 */ /* 0x004fc40007fde0ff */
[----:B------:R-:W-:Y:S01]  /*8000*/  ISETP.LT.AND P2, PT, R12, UR15, !P0 ;  /* 0x0000000f0c007c0c */ /* 0x000fe2000c741270 */
[----:B------:R1:W-:Y:S01]  /*8010*/  @P3 STG.E.U8 desc[UR10][R6.64], R19 ;  /* 0x0000001306003986 */ /* 0x0003e2000c10110a */
[----:B------:R-:W-:Y:S02]  /*8020*/  ISETP.LT.AND P3, PT, R10, UR15, !P0 ;  /* 0x0000000f0a007c0c */ /* 0x000fe4000c761270 */
[----:B------:R-:W-:Y:S01]  /*8030*/  LEA.HI.X.SX32 R9, R15, R23, 0x1, P6 ;  /* 0x000000170f097211 */ /* 0x000fe200030f0eff */
[----:B0-----:R-:W-:Y:S01]  /*8040*/  IMAD R5, R25, 0x8, R18 ;  /* 0x0000000819057824 */ /* 0x001fe200078e0212 */
[----:B------:R-:W-:Y:S02]  /*8050*/  PRMT R29, R27, 0x7771, RZ ;  /* 0x000077711b1d7816 */ /* 0x000fe400000000ff */
[----:B------:R-:W-:Y:S01]  /*8060*/  IADD3 R2, P6, PT, R18, R21, RZ ;  /* 0x0000001512027210 */ /* 0x000fe20007fde0ff */
[C---:B------:R-:W-:Y:S01]  /*8070*/  IMAD R10, R25.reuse, 0x8, R5 ;  /* 0x00000008190a7824 */ /* 0x040fe200078e0205 */
[----:B------:R-:W-:Y:S01]  /*8080*/  PRMT R31, R22, 0x7772, RZ ;  /* 0x00007772161f7816 */ /* 0x000fe200000000ff */
[----:B------:R-:W-:Y:S01]  /*8090*/  @P1 STG.E.U8 desc[UR10][R8.64], R29 ;  /* 0x0000001d08001986 */ /* 0x000fe2000c10110a */
[----:B------:R-:W-:Y:S01]  /*80a0*/  LEA.HI.X.SX32 R3, R18, R23, 0x1, P6 ;  /* 0x0000001712037211 */ /* 0x000fe200030f0eff */
[----:B------:R-:W-:Y:S01]  /*80b0*/  IMAD R12, R25, 0x8, R10 ;  /* 0x00000008190c7824 */ /* 0x000fe200078e020a */
[----:B------:R-:W-:Y:S01]  /*80c0*/  IADD3 R4, P1, PT, R5, R21, RZ ;  /* 0x0000001505047210 */ /* 0x000fe20007f3e0ff */
[----:B------:R-:W-:-:S02]  /*80d0*/  VIADD R0, R0, 0x78 ;  /* 0x0000007800007836 */ /* 0x000fc40000000000 */
[----:B------:R-:W-:Y:S01]  /*80e0*/  IMAD R15, R25, 0x8, R12 ;  /* 0x00000008190f7824 */ /* 0x000fe200078e020c */
[----:B------:R-:W-:Y:S01]  /*80f0*/  LEA.HI.X.SX32 R5, R5, R23, 0x1, P1 ;  /* 0x0000001705057211 */ /* 0x000fe200008f0eff */
[----:B------:R0:W-:Y:S01]  /*8100*/  @P2 STG.E.U8 desc[UR10][R2.64], R31 ;  /* 0x0000001f02002986 */ /* 0x0001e2000c10110a */
[C---:B------:R-:W-:Y:S01]  /*8110*/  ISETP.LT.AND P1, PT, R0.reuse, UR15, !P0 ;  /* 0x0000000f00007c0c */ /* 0x040fe2000c721270 */
[----:B------:R-:W-:Y:S01]  /*8120*/  IMAD R17, R0, R25, RZ ;  /* 0x0000001900117224 */ /* 0x000fe200078e02ff */
[----:B-1----:R-:W-:Y:S01]  /*8130*/  IADD3 R6, P2, PT, R10, R21, RZ ;  /* 0x000000150a067210 */ /* 0x002fe20007f5e0ff */
[C---:B------:R-:W-:Y:S01]  /*8140*/  IMAD R0, R25.reuse, 0x8, R15 ;  /* 0x0000000819007824 */ /* 0x040fe200078e020f */
[----:B------:R-:W-:Y:S02]  /*8150*/  PRMT R19, R24, 0x7772, RZ ;  /* 0x0000777218137816 */ /* 0x000fe400000000ff */
[----:B------:R-:W-:Y:S01]  /*8160*/  LEA.HI.X.SX32 R7, R10, R23, 0x1, P2 ;  /* 0x000000170a077211 */ /* 0x000fe200010f0eff */
[----:B------:R-:W-:-:S02]  /*8170*/  IMAD R16, R25, 0x8, R0 ;  /* 0x0000000819107824 */ /* 0x000fc400078e0200 */
[----:B------:R1:W-:Y:S01]  /*8180*/  @P3 STG.E.U8 desc[UR10][R4.64], R19 ;  /* 0x0000001304003986 */ /* 0x0003e2000c10110a */
[CC--:B0-----:R-:W-:Y:S02]  /*8190*/  IADD3 R2, P2, PT, R15.reuse, R21.reuse, RZ ;  /* 0x000000150f027210 */ /* 0x0c1fe40007f5e0ff */
[----:B------:R-:W-:Y:S02]  /*81a0*/  IADD3 R8, P3, PT, R12, R21, RZ ;  /* 0x000000150c087210 */ /* 0x000fe40007f7e0ff */
[----:B------:R-:W-:Y:S02]  /*81b0*/  LEA.HI.X.SX32 R3, R15, R23, 0x1, P2 ;  /* 0x000000170f037211 */ /* 0x000fe400010f0eff */
[----:B------:R-:W-:Y:S02]  /*81c0*/  IADD3 R10, P2, PT, R16, R21, RZ ;  /* 0x00000015100a7210 */ /* 0x000fe40007f5e0ff */
[----:B------:R-:W-:Y:S02]  /*81d0*/  LEA.HI.X.SX32 R9, R12, R23, 0x1, P3 ;  /* 0x000000170c097211 */ /* 0x000fe400018f0eff */
[----:B-1----:R-:W-:-:S02]  /*81e0*/  IADD3 R4, P6, PT, R0, R21, RZ ;  /* 0x0000001500047210 */ /* 0x002fc40007fde0ff */
[----:B------:R-:W-:Y:S02]  /*81f0*/  ISETP.LT.AND P3, PT, R11, UR15, !P0 ;  /* 0x0000000f0b007c0c */ /* 0x000fe4000c761270 */
[-C--:B------:R-:W-:Y:S02]  /*8200*/  LEA.HI.X.SX32 R11, R16, R23.reuse, 0x1, P2 ;  /* 0x00000017100b7211 */ /* 0x080fe400010f0eff */
[----:B------:R-:W-:Y:S02]  /*8210*/  LEA.HI.X.SX32 R5, R0, R23, 0x1, P6 ;  /* 0x0000001700057211 */ /* 0x000fe400030f0eff */
[----:B------:R-:W-:Y:S02]  /*8220*/  ISETP.LT.AND P2, PT, R14, UR15, !P0 ;  /* 0x0000000f0e007c0c */ /* 0x000fe4000c741270 */
[----:B------:R-:W-:Y:S02]  /*8230*/  IADD3 R12, P6, PT, R17, R21, RZ ;  /* 0x00000015110c7210 */ /* 0x000fe40007fde0ff */
[----:B------:R-:W-:-:S02]  /*8240*/  ISETP.LT.AND P0, PT, R13, UR15, !P0 ;  /* 0x0000000f0d007c0c */ /* 0x000fc4000c701270 */
[----:B------:R-:W-:Y:S02]  /*8250*/  PRMT R15, R26, 0x7772, RZ ;  /* 0x000077721a0f7816 */ /* 0x000fe400000000ff */
[----:B------:R-:W-:Y:S02]  /*8260*/  LEA.HI.X.SX32 R13, R17, R23, 0x1, P6 ;  /* 0x00000017110d7211 */ /* 0x000fe400030f0eff */
[----:B------:R-:W-:Y:S02]  /*8270*/  PRMT R17, R27, 0x7772, RZ ;  /* 0x000077721b117816 */ /* 0x000fe400000000ff */
[----:B------:R-:W-:Y:S02]  /*8280*/  PRMT R19, R22, 0x7773, RZ ;  /* 0x0000777316137816 */ /* 0x000fe400000000ff */
[----:B------:R-:W-:Y:S01]  /*8290*/  PRMT R21, R24, 0x7773, RZ ;  /* 0x0000777318157816 */ /* 0x000fe200000000ff */
[----:B------:R0:W-:Y:S01]  /*82a0*/  @P5 STG.E.U8 desc[UR10][R6.64], R15 ;  /* 0x0000000f06005986 */ /* 0x0001e2000c10110a */
[----:B------:R-:W-:-:S03]  /*82b0*/  PRMT R23, R26, 0x7773, RZ ;  /* 0x000077731a177816 */ /* 0x000fc600000000ff */
[----:B------:R0:W-:Y:S04]  /*82c0*/  @P4 STG.E.U8 desc[UR10][R8.64], R17 ;  /* 0x0000001108004986 */ /* 0x0001e8000c10110a */
[----:B------:R0:W-:Y:S04]  /*82d0*/  @P3 STG.E.U8 desc[UR10][R2.64], R19 ;  /* 0x0000001302003986 */ /* 0x0001e8000c10110a */
[----:B------:R0:W-:Y:S01]  /*82e0*/  @P2 STG.E.U8 desc[UR10][R4.64], R21 ;  /* 0x0000001504002986 */ /* 0x0001e2000c10110a */
[----:B------:R-:W-:-:S03]  /*82f0*/  PRMT R27, R27, 0x7773, RZ ;  /* 0x000077731b1b7816 */ /* 0x000fc600000000ff */
[----:B------:R0:W-:Y:S01]  /*8300*/  @P0 STG.E.U8 desc[UR10][R10.64], R23 ;  /* 0x000000170a000986 */ /* 0x0001e2000c10110a */
[----:B------:R-:W-:Y:S05]  /*8310*/  @!P1 EXIT ;  /* 0x000000000000994d */ /* 0x000fea0003800000 */
[----:B------:R-:W-:Y:S01]  /*8320*/  STG.E.U8 desc[UR10][R12.64], R27 ;  /* 0x0000001b0c007986 */ /* 0x000fe2000c10110a */
[----:B------:R-:W-:Y:S05]  /*8330*/  EXIT ;  /* 0x000000000000794d */ /* 0x000fea0003800000 */
.L_x_3:
[----:B------:R-:W-:-:S00]  /*8340*/  BRA `(.L_x_3) ;  /* 0xfffffffc00fc7947 */ /* 0x000fc0000383ffff */
[----:B------:R-:W-:-:S00]  /*8350*/  NOP ;  /* 0x0000000000007918 */ /* 0x000fc00000000000 */
        /* <DEDUP_REMOVED lines=10> */
.L_x_4:


//--------------------- .nv.shared.matmul_kernel  --------------------------
	.section	.nv.shared.matmul_kernel,"aw",@nobits
	.sectionflags	@""
	.align	16
	.zero		1024


//--------------------- .nv.shared.reserved.0     --------------------------
	.section	.nv.shared.reserved.0,"aw",@nobits
	.weak		__nv_reservedSMEM_offset_0_alias
	.size		__nv_reservedSMEM_offset_0_alias, 0, 64
	.other		__nv_reservedSMEM_offset_0_alias,@"STO_CUDA_RESERVED_SHARED STV_DEFAULT"
__nv_reservedSMEM_offset_0_alias:
	.zero		0
	.zero		64


//--------------------- .nv.constant0.matmul_kernel --------------------------
	.section	.nv.constant0.matmul_kernel,"a",@progbits
	.sectionflags	@""
	.align	4
.nv.constant0.matmul_kernel:
	.zero		976


//--------------------- SYMBOLS --------------------------

	.type		.nv.reservedSmem.offset0,@object
	.size		.nv.reservedSmem.offset0,0x4
	.type		.nv.reservedSmem.cap,@object
	.size		.nv.reservedSmem.cap,0x4
